	.target	sm_90a

	.elftype	@"ET_EXEC"


//--------------------- .note.nv.tkinfo           --------------------------
	.section	.note.nv.tkinfo,"",@"SHT_NOTE"
	.sectionflags	@"SHF_NOTE_NV_TKINFO"
	.tkinfo
        /*0018*/ 	.word	0x00000002
        /*0030*/ 	.string	""
        /*0030*/ 	.string	"ptxas"
        /*0030*/ 	.string	"Cuda compilation tools, release 13.0, V13.0.88"
        /*0030*/ 	.string	"Build cuda_13.0.r13.0/compiler.36424714_0"
        /*0030*/ 	.string	"-arch sm_90a -m 64 "



//--------------------- .note.nv.cuinfo           --------------------------
	.section	.note.nv.cuinfo,"",@"SHT_NOTE"
	.sectionflags	@"SHF_NOTE_NV_CUINFO"
        /*0018*/ 	.short	0x0002
        /*001a*/ 	.short	0x005a
        /*001c*/ 	.short	0x0082
	.zero		2


//--------------------- .nv.info                  --------------------------
	.section	.nv.info,"",@"SHT_CUDA_INFO"
	.align	4


	//----- nvinfo : EIATTR_REGCOUNT
	.align		4
        /*0000*/ 	.byte	0x04, 0x2f
        /*0002*/ 	.short	(.L_15 - .L_14)
	.align		4
.L_14:
        /*0004*/ 	.word	index@(_ZN7cutlass13device_kernelINS_4gemm6kernel13GemmUniversalIN4cute5tupleIJiiiiEEENS1_10collective13CollectiveMmaINS1_34MainloopSm90TmaGmmaWarpSpecializedILi3ENS5_IJNS4_1CILi1EEESB_SB_EEENS1_35KernelTmaWarpSpecializedCooperativeEEENS5_IJNSA_ILi256EEESF_NSA_ILi128EEEEEEfNS5_IJlSB_lEEEfSI_NS4_8TiledMMAINS4_8MMA_AtomIJNS4_4SM904GMMA30MMA_64x256x8_F32TF32TF32_SS_TNILNSM_7ScaleInE1ELSO_1EEEEEENS4_6LayoutINS5_IJNSA_ILi2EEESB_SB_EEENS5_IJSB_NSA_ILi0EEESU_EEEEENS5_IJNS4_10UnderscoreESX_SX_EEEEENS4_13SM90_TMA_LOADENS4_14ComposedLayoutINS4_7SwizzleILi3ELi4ELi3EEENS4_18smem_ptr_flag_bitsILi32EEENSR_INS5_IJNSA_ILi8EEENSA_ILi32EEEEEENS5_IJS17_SB_EEEEEEEvNS4_8identityES10_S1B_vS1C_EENS_8epilogue10collective6detail29Sm90TmaWarpSpecializedAdapterINS1F_15DefaultEpilogueIfSI_SI_NS1E_6thread17LinearCombinationIfLi1EffLNS1J_9ScaleType4KindE0ELNS_15FloatRoundStyleE2EfEENS1_15EpilogueDefaultEEEEEvvEEEEvNT_6ParamsE)
        /*0008*/ 	.word	0x000000a8


	//----- nvinfo : EIATTR_FRAME_SIZE
	.align		4
.L_15:
        /*000c*/ 	.byte	0x04, 0x11
        /*000e*/ 	.short	(.L_17 - .L_16)
	.align		4
.L_16:
        /*0010*/ 	.word	index@(_ZN7cutlass13device_kernelINS_4gemm6kernel13GemmUniversalIN4cute5tupleIJiiiiEEENS1_10collective13CollectiveMmaINS1_34MainloopSm90TmaGmmaWarpSpecializedILi3ENS5_IJNS4_1CILi1EEESB_SB_EEENS1_35KernelTmaWarpSpecializedCooperativeEEENS5_IJNSA_ILi256EEESF_NSA_ILi128EEEEEEfNS5_IJlSB_lEEEfSI_NS4_8TiledMMAINS4_8MMA_AtomIJNS4_4SM904GMMA30MMA_64x256x8_F32TF32TF32_SS_TNILNSM_7ScaleInE1ELSO_1EEEEEENS4_6LayoutINS5_IJNSA_ILi2EEESB_SB_EEENS5_IJSB_NSA_ILi0EEESU_EEEEENS5_IJNS4_10UnderscoreESX_SX_EEEEENS4_13SM90_TMA_LOADENS4_14ComposedLayoutINS4_7SwizzleILi3ELi4ELi3EEENS4_18smem_ptr_flag_bitsILi32EEENSR_INS5_IJNSA_ILi8EEENSA_ILi32EEEEEENS5_IJS17_SB_EEEEEEEvNS4_8identityES10_S1B_vS1C_EENS_8epilogue10collective6detail29Sm90TmaWarpSpecializedAdapterINS1F_15DefaultEpilogueIfSI_SI_NS1E_6thread17LinearCombinationIfLi1EffLNS1J_9ScaleType4KindE0ELNS_15FloatRoundStyleE2EfEENS1_15EpilogueDefaultEEEEEvvEEEEvNT_6ParamsE)
        /*0014*/ 	.word	0x000017d0


	//----- nvinfo : EIATTR_MIN_STACK_SIZE
	.align		4
.L_17:
        /*0018*/ 	.byte	0x04, 0x12
        /*001a*/ 	.short	(.L_19 - .L_18)
	.align		4
.L_18:
        /*001c*/ 	.word	index@(_ZN7cutlass13device_kernelINS_4gemm6kernel13GemmUniversalIN4cute5tupleIJiiiiEEENS1_10collective13CollectiveMmaINS1_34MainloopSm90TmaGmmaWarpSpecializedILi3ENS5_IJNS4_1CILi1EEESB_SB_EEENS1_35KernelTmaWarpSpecializedCooperativeEEENS5_IJNSA_ILi256EEESF_NSA_ILi128EEEEEEfNS5_IJlSB_lEEEfSI_NS4_8TiledMMAINS4_8MMA_AtomIJNS4_4SM904GMMA30MMA_64x256x8_F32TF32TF32_SS_TNILNSM_7ScaleInE1ELSO_1EEEEEENS4_6LayoutINS5_IJNSA_ILi2EEESB_SB_EEENS5_IJSB_NSA_ILi0EEESU_EEEEENS5_IJNS4_10UnderscoreESX_SX_EEEEENS4_13SM90_TMA_LOADENS4_14ComposedLayoutINS4_7SwizzleILi3ELi4ELi3EEENS4_18smem_ptr_flag_bitsILi32EEENSR_INS5_IJNSA_ILi8EEENSA_ILi32EEEEEENS5_IJS17_SB_EEEEEEEvNS4_8identityES10_S1B_vS1C_EENS_8epilogue10collective6detail29Sm90TmaWarpSpecializedAdapterINS1F_15DefaultEpilogueIfSI_SI_NS1E_6thread17LinearCombinationIfLi1EffLNS1J_9ScaleType4KindE0ELNS_15FloatRoundStyleE2EfEENS1_15EpilogueDefaultEEEEEvvEEEEvNT_6ParamsE)
        /*0020*/ 	.word	0x000017d0
.L_19:


//--------------------- .nv.compat                --------------------------
	.section	.nv.compat,"",@"SHT_CUDA_COMPAT_INFO"
	.align	4
        /*0000*/ 	.byte	0x02, 0x09, 0x01, 0x00, 0x02, 0x02, 0x04, 0x00, 0x02, 0x05, 0x05, 0x00, 0x03, 0x07, 0x01, 0x01
        /*0010*/ 	.byte	0x02, 0x03, 0x01, 0x00, 0x02, 0x06, 0x01, 0x00, 0x04, 0x0b, 0x08, 0x00, 0x00, 0x00, 0x00, 0x00
        /*0020*/ 	.byte	0x00, 0x00, 0x00, 0x00


//--------------------- .nv.info._ZN7cutlass13device_kernelINS_4gemm6kernel13GemmUniversalIN4cute5tupleIJiiiiEEENS1_10collective13CollectiveMmaINS1_34MainloopSm90TmaGmmaWarpSpecializedILi3ENS5_IJNS4_1CILi1EEESB_SB_EEENS1_35KernelTmaWarpSpecializedCooperativeEEENS5_IJNSA_ILi256EEESF_NSA_ILi128EEEEEEfNS5_IJlSB_lEEEfSI_NS4_8TiledMMAINS4_8MMA_AtomIJNS4_4SM904GMMA30MMA_64x256x8_F32TF32TF32_SS_TNILNSM_7ScaleInE1ELSO_1EEEEEENS4_6LayoutINS5_IJNSA_ILi2EEESB_SB_EEENS5_IJSB_NSA_ILi0EEESU_EEEEENS5_IJNS4_10UnderscoreESX_SX_EEEEENS4_13SM90_TMA_LOADENS4_14ComposedLayoutINS4_7SwizzleILi3ELi4ELi3EEENS4_18smem_ptr_flag_bitsILi32EEENSR_INS5_IJNSA_ILi8EEENSA_ILi32EEEEEENS5_IJS17_SB_EEEEEEEvNS4_8identityES10_S1B_vS1C_EENS_8epilogue10collective6detail29Sm90TmaWarpSpecializedAdapterINS1F_15DefaultEpilogueIfSI_SI_NS1E_6thread17LinearCombinationIfLi1EffLNS1J_9ScaleType4KindE0ELNS_15FloatRoundStyleE2EfEENS1_15EpilogueDefaultEEEEEvvEEEEvNT_6ParamsE --------------------------
	.section	.nv.info._ZN7cutlass13device_kernelINS_4gemm6kernel13GemmUniversalIN4cute5tupleIJiiiiEEENS1_10collective13CollectiveMmaINS1_34MainloopSm90TmaGmmaWarpSpecializedILi3ENS5_IJNS4_1CILi1EEESB_SB_EEENS1_35KernelTmaWarpSpecializedCooperativeEEENS5_IJNSA_ILi256EEESF_NSA_ILi128EEEEEEfNS5_IJlSB_lEEEfSI_NS4_8TiledMMAINS4_8MMA_AtomIJNS4_4SM904GMMA30MMA_64x256x8_F32TF32TF32_SS_TNILNSM_7ScaleInE1ELSO_1EEEEEENS4_6LayoutINS5_IJNSA_ILi2EEESB_SB_EEENS5_IJSB_NSA_ILi0EEESU_EEEEENS5_IJNS4_10UnderscoreESX_SX_EEEEENS4_13SM90_TMA_LOADENS4_14ComposedLayoutINS4_7SwizzleILi3ELi4ELi3EEENS4_18smem_ptr_flag_bitsILi32EEENSR_INS5_IJNSA_ILi8EEENSA_ILi32EEEEEENS5_IJS17_SB_EEEEEEEvNS4_8identityES10_S1B_vS1C_EENS_8epilogue10collective6detail29Sm90TmaWarpSpecializedAdapterINS1F_15DefaultEpilogueIfSI_SI_NS1E_6thread17LinearCombinationIfLi1EffLNS1J_9ScaleType4KindE0ELNS_15FloatRoundStyleE2EfEENS1_15EpilogueDefaultEEEEEvvEEEEvNT_6ParamsE,"",@"SHT_CUDA_INFO"
	.sectionflags	@""
	.align	4


	//----- nvinfo : EIATTR_CUDA_API_VERSION
	.align		4
        /*0000*/ 	.byte	0x04, 0x37
        /*0002*/ 	.short	(.L_21 - .L_20)
.L_20:
        /*0004*/ 	.word	0x00000082


	//----- nvinfo : EIATTR_KPARAM_INFO
	.align		4
.L_21:
        /*0008*/ 	.byte	0x04, 0x17
        /*000a*/ 	.short	(.L_23 - .L_22)
.L_22:
        /*000c*/ 	.word	0x00000000
        /*0010*/ 	.short	0x0000
        /*0012*/ 	.short	0x0070
        /*0014*/ 	.byte	0x00, 0xf0, 0x01, 0x10


	//----- nvinfo : EIATTR_SPARSE_MMA_MASK
	.align		4
.L_23:
        /*0018*/ 	.byte	0x03, 0x50
        /*001a*/ 	.short	0x0000


	//----- nvinfo : EIATTR_MAXREG_COUNT
	.align		4
        /*001c*/ 	.byte	0x03, 0x1b
        /*001e*/ 	.short	0x00a8


	//----- nvinfo : EIATTR_NUM_BARRIERS
	.align		4
        /*0020*/ 	.byte	0x02, 0x4c
        /*0022*/ 	.byte	0x01
	.zero		1


	//----- nvinfo : EIATTR_EXTERNS
	.align		4
        /*0024*/ 	.byte	0x04, 0x0f
        /*0026*/ 	.short	(.L_25 - .L_24)


	//   ....[0]....
	.align		4
.L_24:
        /*0028*/ 	.word	index@(__assertfail)


	//----- nvinfo : EIATTR_ANNOTATIONS
	.align		4
.L_25:
        /*002c*/ 	.byte	0x04, 0x55
        /*002e*/ 	.short	(.L_27 - .L_26)


	//   ....[0]....
.L_26:
        /*0030*/ 	.word	0x00000001
        /*0034*/ 	.byte	0x70, 0x06, 0x00, 0x00, 0x01, 0x00, 0x00, 0x00, 0x90, 0x06, 0x00, 0x00, 0x01, 0x00, 0x00, 0x00
        /* <DEDUP_REMOVED lines=2722> */
        /*aa64*/ 	.byte	0x90, 0xfd, 0x02, 0x00, 0x01, 0x00, 0x00, 0x00, 0xb0, 0xfd, 0x02, 0x00


	//----- nvinfo : EIATTR_MERCURY_ISA_VERSION
	.align		4
.L_27:
        /*aa70*/ 	.byte	0x03, 0x5f
        /*aa72*/ 	.short	0x0101


	//----- nvinfo : EIATTR_INT_WARP_WIDE_INSTR_OFFSETS
	.align		4
        /*aa74*/ 	.byte	0x04, 0x31
        /*aa76*/ 	.short	(.L_29 - .L_28)


	//   ....[0]....
.L_28:
        /*aa78*/ 	.word	0x000004e0


	//   ....[1]....
        /*aa7c*/ 	.word	0x000004f0


	//   ....[2]....
        /*aa80*/ 	.word	0x00000580


	//----- nvinfo : EIATTR_COOP_GROUP_MASK_REGIDS
	.align		4
.L_29:
        /*aa84*/ 	.byte	0x04, 0x29
        /*aa86*/ 	.short	(.L_31 - .L_30)


	//   ....[0]....
.L_30:
        /*aa88*/ 	.word	0xffffffff


	//   ....[1]....
        /*aa8c*/ 	.word	0xffffffff


	//   ....[2]....
        /*aa90*/ 	.word	0xffffffff


	//   ....[3]....
        /*aa94*/ 	.word	0xffffffff


	//   ....[4]....
        /*aa98*/ 	.word	0xffffffff


	//----- nvinfo : EIATTR_COOP_GROUP_INSTR_OFFSETS
	.align		4
.L_31:
        /*aa9c*/ 	.byte	0x04, 0x28
        /*aa9e*/ 	.short	(.L_33 - .L_32)


	//   ....[0]....
.L_32:
        /*aaa0*/ 	.word	0x00000070


	//   ....[1]....
        /*aaa4*/ 	.word	0x00000080


	//   ....[2]....
        /*aaa8*/ 	.word	0x000001a0


	//   ....[3]....
        /*aaac*/ 	.word	0x00000390


	//   ....[4]....
        /*aab0*/ 	.word	0x00001150


	//----- nvinfo : EIATTR_REG_RECONFIG
	.align		4
.L_33:
        /*aab4*/ 	.byte	0x01, 0x54
	.zero		2


	//----- nvinfo : EIATTR_SYSCALL_OFFSETS
	.align		4
        /*aab8*/ 	.byte	0x04, 0x46
        /*aaba*/ 	.short	(.L_35 - .L_34)


	//   ....[0]....
.L_34:
        /*aabc*/ 	.word	0x00001300


	//----- nvinfo : EIATTR_MBARRIER_INSTR_OFFSETS
	.align		4
.L_35:
        /*aac0*/ 	.byte	0x04, 0x39
        /*aac2*/ 	.short	(.L_37 - .L_36)


	//   ....[0]....
.L_36:
        /*aac4*/ 	.word	0x00000320
        /*aac8*/ 	.word	0x000000ff
        /*aacc*/ 	.word	0x00000000
        /*aad0*/ 	.short	0x0100
        /*aad2*/ 	.byte	0x08
	.zero		1


	//   ....[1]....
        /*aad4*/ 	.word	0x00000330
        /*aad8*/ 	.word	0x000000ff
        /*aadc*/ 	.word	0x00000018
        /*aae0*/ 	.short	0x0100
        /*aae2*/ 	.byte	0x08
	.zero		1


	//   ....[2]....
        /*aae4*/ 	.word	0x00000340
        /*aae8*/ 	.word	0x000000ff
        /*aaec*/ 	.word	0x00000008
        /*aaf0*/ 	.short	0x0100
        /*aaf2*/ 	.byte	0x08
	.zero		1


	//   ....[3]....
        /*aaf4*/ 	.word	0x00000350
        /*aaf8*/ 	.word	0x000000ff
        /*aafc*/ 	.word	0x00000020
        /*ab00*/ 	.short	0x0100
        /*ab02*/ 	.byte	0x08
	.zero		1


	//   ....[4]....
        /*ab04*/ 	.word	0x00000360
        /*ab08*/ 	.word	0x000000ff
        /*ab0c*/ 	.word	0x00000010
        /*ab10*/ 	.short	0x0100
        /*ab12*/ 	.byte	0x08
	.zero		1


	//   ....[5]....
        /*ab14*/ 	.word	0x00000370
        /*ab18*/ 	.word	0x000000ff
        /*ab1c*/ 	.word	0x00000028
        /*ab20*/ 	.short	0x0100
        /*ab22*/ 	.byte	0x08
	.zero		1


	//   ....[6]....
        /*ab24*/ 	.word	0x00000600
        /*ab28*/ 	.word	0x000000ff
        /*ab2c*/ 	.word	0x00000040
        /*ab30*/ 	.short	0x0100
        /*ab32*/ 	.byte	0x10
	.zero		1


	//   ....[7]....
        /*ab34*/ 	.word	0x000006a0
        /*ab38*/ 	.word	0x000000ff
        /*ab3c*/ 	.word	0x00000048
        /*ab40*/ 	.short	0x0100
        /*ab42*/ 	.byte	0x10
	.zero		1


	//   ....[8]....
        /*ab44*/ 	.word	0x000013a0
        /*ab48*/ 	.word	0x00000003
        /*ab4c*/ 	.word	0x00000000
        /*ab50*/ 	.short	0x010a
        /*ab52*/ 	.byte	0x3f
	.zero		1


	//   ....[9]....
        /*ab54*/ 	.word	0x000013e0
        /*ab58*/ 	.word	0x00000003
        /*ab5c*/ 	.word	0x00000000
        /*ab60*/ 	.short	0x010a
        /*ab62*/ 	.byte	0x3f
	.zero		1


	//   ....[10]....
        /*ab64*/ 	.word	0x00010980
        /*ab68*/ 	.word	0x000000ff
        /*ab6c*/ 	.word	0x00000000
        /*ab70*/ 	.short	0x010a
        /*ab72*/ 	.byte	0x0a
	.zero		1


	//   ....[11]....
        /*ab74*/ 	.word	0x000109c0
        /*ab78*/ 	.word	0x000000ff
        /*ab7c*/ 	.word	0x00000000
        /*ab80*/ 	.short	0x010a
        /*ab82*/ 	.byte	0x0a
	.zero		1


	//   ....[12]....
        /*ab84*/ 	.word	0x00020a20
        /*ab88*/ 	.word	0x000000ff
        /*ab8c*/ 	.word	0x00000000
        /*ab90*/ 	.short	0x0101
        /*ab92*/ 	.byte	0x08
	.zero		1


	//   ....[13]....
        /*ab94*/ 	.word	0x00020c30
        /*ab98*/ 	.word	0x000000ff
        /*ab9c*/ 	.word	0x00000000
        /*aba0*/ 	.short	0x0101
        /*aba2*/ 	.byte	0x06
	.zero		1


	//   ....[14]....
        /*aba4*/ 	.word	0x0002f750
        /*aba8*/ 	.word	0x0000000e
        /*abac*/ 	.word	0x00000018
        /*abb0*/ 	.short	0x010a
        /*abb2*/ 	.byte	0x3f
	.zero		1


	//   ....[15]....
        /*abb4*/ 	.word	0x0002fcb0
        /*abb8*/ 	.word	0x00000002
        /*abbc*/ 	.word	0x00000048
        /*abc0*/ 	.short	0x0101
        /*abc2*/ 	.byte	0x3f
	.zero		1


	//   ....[16]....
        /*abc4*/ 	.word	0x000304b0
        /*abc8*/ 	.word	0x00000004
        /*abcc*/ 	.word	0x00000000
        /*abd0*/ 	.short	0x010a
        /*abd2*/ 	.byte	0x3f
	.zero		1


	//   ....[17]....
        /*abd4*/ 	.word	0x00030540
        /*abd8*/ 	.word	0x00000003
        /*abdc*/ 	.word	0x00000000
        /*abe0*/ 	.short	0x010a
        /*abe2*/ 	.byte	0x3f
	.zero		1


	//   ....[18]....
        /*abe4*/ 	.word	0x000305d0
        /*abe8*/ 	.word	0x00000003
        /*abec*/ 	.word	0x00000000
        /*abf0*/ 	.short	0x010a
        /*abf2*/ 	.byte	0x3f
	.zero		1


	//   ....[19]....
        /*abf4*/ 	.word	0x00030630
        /*abf8*/ 	.word	0x00000003
        /*abfc*/ 	.word	0x00000000
        /*ac00*/ 	.short	0x010a
        /*ac02*/ 	.byte	0x3f
	.zero		1


	//   ....[20]....
        /*ac04*/ 	.word	0x00030690
        /*ac08*/ 	.word	0x00000004
        /*ac0c*/ 	.word	0x00000000
        /*ac10*/ 	.short	0x010a
        /*ac12*/ 	.byte	0x3f
	.zero		1


	//   ....[21]....
        /*ac14*/ 	.word	0x00030760
        /*ac18*/ 	.word	0x0000000e
        /*ac1c*/ 	.word	0x00000018
        /*ac20*/ 	.short	0x010a
        /*ac22*/ 	.byte	0x3f
	.zero		1


	//   ....[22]....
        /*ac24*/ 	.word	0x00030830
        /*ac28*/ 	.word	0x00000004
        /*ac2c*/ 	.word	0x00000000
        /*ac30*/ 	.short	0x010a
        /*ac32*/ 	.byte	0x3f
	.zero		1


	//   ....[23]....
        /*ac34*/ 	.word	0x00030880
        /*ac38*/ 	.word	0x00000003
        /*ac3c*/ 	.word	0x00000000
        /*ac40*/ 	.short	0x010a
        /*ac42*/ 	.byte	0x3f
	.zero		1


	//----- nvinfo : EIATTR_NUM_MBARRIERS
	.align		4
.L_37:
        /*ac44*/ 	.byte	0x03, 0x38
        /*ac46*/ 	.short	0x0008


	//----- nvinfo : EIATTR_EXIT_INSTR_OFFSETS
	.align		4
        /*ac48*/ 	.byte	0x04, 0x1c
        /*ac4a*/ 	.short	(.L_39 - .L_38)


	//   ....[0]....
.L_38:
        /*ac4c*/ 	.word	0x00000700


	//   ....[1]....
        /*ac50*/ 	.word	0x00001070


	//   ....[2]....
        /*ac54*/ 	.word	0x0002ecd0


	//   ....[3]....
        /*ac58*/ 	.word	0x0002f3e0


	//   ....[4]....
        /*ac5c*/ 	.word	0x00030620


	//----- nvinfo : EIATTR_MAX_THREADS
	.align		4
.L_39:
        /*ac60*/ 	.byte	0x04, 0x05
        /*ac62*/ 	.short	(.L_41 - .L_40)
.L_40:
        /*ac64*/ 	.word	0x00000180
        /*ac68*/ 	.word	0x00000001
        /*ac6c*/ 	.word	0x00000001


	//----- nvinfo : EIATTR_CRS_STACK_SIZE
	.align		4
.L_41:
        /*ac70*/ 	.byte	0x04, 0x1e
        /*ac72*/ 	.short	(.L_43 - .L_42)
.L_42:
        /*ac74*/ 	.word	0x00000000


	//----- nvinfo : EIATTR_CBANK_PARAM_SIZE
	.align		4
.L_43:
        /*ac78*/ 	.byte	0x03, 0x19
        /*ac7a*/ 	.short	0x0470


	//----- nvinfo : EIATTR_PARAM_CBANK
	.align		4
        /*ac7c*/ 	.byte	0x04, 0x0a
        /*ac7e*/ 	.short	(.L_45 - .L_44)
	.align		4
.L_44:
        /*ac80*/ 	.word	index@(.nv.constant0._ZN7cutlass13device_kernelINS_4gemm6kernel13GemmUniversalIN4cute5tupleIJiiiiEEENS1_10collective13CollectiveMmaINS1_34MainloopSm90TmaGmmaWarpSpecializedILi3ENS5_IJNS4_1CILi1EEESB_SB_EEENS1_35KernelTmaWarpSpecializedCooperativeEEENS5_IJNSA_ILi256EEESF_NSA_ILi128EEEEEEfNS5_IJlSB_lEEEfSI_NS4_8TiledMMAINS4_8MMA_AtomIJNS4_4SM904GMMA30MMA_64x256x8_F32TF32TF32_SS_TNILNSM_7ScaleInE1ELSO_1EEEEEENS4_6LayoutINS5_IJNSA_ILi2EEESB_SB_EEENS5_IJSB_NSA_ILi0EEESU_EEEEENS5_IJNS4_10UnderscoreESX_SX_EEEEENS4_13SM90_TMA_LOADENS4_14ComposedLayoutINS4_7SwizzleILi3ELi4ELi3EEENS4_18smem_ptr_flag_bitsILi32EEENSR_INS5_IJNSA_ILi8EEENSA_ILi32EEEEEENS5_IJS17_SB_EEEEEEEvNS4_8identityES10_S1B_vS1C_EENS_8epilogue10collective6detail29Sm90TmaWarpSpecializedAdapterINS1F_15DefaultEpilogueIfSI_SI_NS1E_6thread17LinearCombinationIfLi1EffLNS1J_9ScaleType4KindE0ELNS_15FloatRoundStyleE2EfEENS1_15EpilogueDefaultEEEEEvvEEEEvNT_6ParamsE)
        /*ac84*/ 	.short	0x0210
        /*ac86*/ 	.short	0x0470


	//----- nvinfo : EIATTR_SW_WAR
	.align		4
.L_45:
        /*ac88*/ 	.byte	0x04, 0x36
        /*ac8a*/ 	.short	(.L_47 - .L_46)
.L_46:
        /*ac8c*/ 	.word	0x00000008
.L_47:


//--------------------- .nv.callgraph             --------------------------
	.section	.nv.callgraph,"",@"SHT_CUDA_CALLGRAPH"
	.align	4
	.sectionentsize	8
	.align		4
        /*0000*/ 	.word	0x00000000
	.align		4
        /*0004*/ 	.word	0xffffffff
	.align		4
        /*0008*/ 	.word	index@(_ZN7cutlass13device_kernelINS_4gemm6kernel13GemmUniversalIN4cute5tupleIJiiiiEEENS1_10collective13CollectiveMmaINS1_34MainloopSm90TmaGmmaWarpSpecializedILi3ENS5_IJNS4_1CILi1EEESB_SB_EEENS1_35KernelTmaWarpSpecializedCooperativeEEENS5_IJNSA_ILi256EEESF_NSA_ILi128EEEEEEfNS5_IJlSB_lEEEfSI_NS4_8TiledMMAINS4_8MMA_AtomIJNS4_4SM904GMMA30MMA_64x256x8_F32TF32TF32_SS_TNILNSM_7ScaleInE1ELSO_1EEEEEENS4_6LayoutINS5_IJNSA_ILi2EEESB_SB_EEENS5_IJSB_NSA_ILi0EEESU_EEEEENS5_IJNS4_10UnderscoreESX_SX_EEEEENS4_13SM90_TMA_LOADENS4_14ComposedLayoutINS4_7SwizzleILi3ELi4ELi3EEENS4_18smem_ptr_flag_bitsILi32EEENSR_INS5_IJNSA_ILi8EEENSA_ILi32EEEEEENS5_IJS17_SB_EEEEEEEvNS4_8identityES10_S1B_vS1C_EENS_8epilogue10collective6detail29Sm90TmaWarpSpecializedAdapterINS1F_15DefaultEpilogueIfSI_SI_NS1E_6thread17LinearCombinationIfLi1EffLNS1J_9ScaleType4KindE0ELNS_15FloatRoundStyleE2EfEENS1_15EpilogueDefaultEEEEEvvEEEEvNT_6ParamsE)
	.align		4
        /*000c*/ 	.word	index@(__assertfail)
	.align		4
        /*0010*/ 	.word	0x00000000
	.align		4
        /*0014*/ 	.word	0xfffffffe
	.align		4
        /*0018*/ 	.word	0x00000000
	.align		4
        /*001c*/ 	.word	0xfffffffd
	.align		4
        /*0020*/ 	.word	0x00000000
	.align		4
        /*0024*/ 	.word	0xfffffffc


//--------------------- .nv.constant4             --------------------------
	.section	.nv.constant4,"a",@progbits
	.align	8
	.align		8
.nv.constant4:
        /*0000*/ 	.dword	__assertfail
	.align		8
        /*0008*/ 	.dword	__unnamed_1
	.align		8
        /*0010*/ 	.dword	_ZN40_INTERNAL_a7b88061_4_k_cu_774b983f_205714cuda3std3__45__cpo5beginE
	.align		8
        /*0018*/ 	.dword	_ZN40_INTERNAL_a7b88061_4_k_cu_774b983f_205714cuda3std3__45__cpo3endE
	.align		8
        /*0020*/ 	.dword	_ZN40_INTERNAL_a7b88061_4_k_cu_774b983f_205714cuda3std3__45__cpo6cbeginE
	.align		8
        /*0028*/ 	.dword	_ZN40_INTERNAL_a7b88061_4_k_cu_774b983f_205714cuda3std3__45__cpo4cendE
	.align		8
        /*0030*/ 	.dword	_ZN40_INTERNAL_a7b88061_4_k_cu_774b983f_205714cuda3std3__442_GLOBAL__N__a7b88061_4_k_cu_774b983f_205716ignoreE
	.align		8
        /*0038*/ 	.dword	_ZN40_INTERNAL_a7b88061_4_k_cu_774b983f_205714cuda3std3__419piecewise_constructE
	.align		8
        /*0040*/ 	.dword	_ZN40_INTERNAL_a7b88061_4_k_cu_774b983f_205714cuda3std3__48in_placeE
	.align		8
        /*0048*/ 	.dword	_ZN40_INTERNAL_a7b88061_4_k_cu_774b983f_205714cuda3std6ranges3__45__cpo4swapE
	.align		8
        /*0050*/ 	.dword	_ZN40_INTERNAL_a7b88061_4_k_cu_774b983f_205714cuda3std6ranges3__45__cpo9iter_moveE
	.align		8
        /*0058*/ 	.dword	_ZN40_INTERNAL_a7b88061_4_k_cu_774b983f_205714cute7productE
	.align		8
        /*0060*/ 	.dword	_ZN40_INTERNAL_a7b88061_4_k_cu_774b983f_205714cute1_E
	.align		8
        /*0068*/ 	.dword	$str$22
	.align		8
        /*0070*/ 	.dword	$str$23


//--------------------- .text._ZN7cutlass13device_kernelINS_4gemm6kernel13GemmUniversalIN4cute5tupleIJiiiiEEENS1_10collective13CollectiveMmaINS1_34MainloopSm90TmaGmmaWarpSpecializedILi3ENS5_IJNS4_1CILi1EEESB_SB_EEENS1_35KernelTmaWarpSpecializedCooperativeEEENS5_IJNSA_ILi256EEESF_NSA_ILi128EEEEEEfNS5_IJlSB_lEEEfSI_NS4_8TiledMMAINS4_8MMA_AtomIJNS4_4SM904GMMA30MMA_64x256x8_F32TF32TF32_SS_TNILNSM_7ScaleInE1ELSO_1EEEEEENS4_6LayoutINS5_IJNSA_ILi2EEESB_SB_EEENS5_IJSB_NSA_ILi0EEESU_EEEEENS5_IJNS4_10UnderscoreESX_SX_EEEEENS4_13SM90_TMA_LOADENS4_14ComposedLayoutINS4_7SwizzleILi3ELi4ELi3EEENS4_18smem_ptr_flag_bitsILi32EEENSR_INS5_IJNSA_ILi8EEENSA_ILi32EEEEEENS5_IJS17_SB_EEEEEEEvNS4_8identityES10_S1B_vS1C_EENS_8epilogue10collective6detail29Sm90TmaWarpSpecializedAdapterINS1F_15DefaultEpilogueIfSI_SI_NS1E_6thread17LinearCombinationIfLi1EffLNS1J_9ScaleType4KindE0ELNS_15FloatRoundStyleE2EfEENS1_15EpilogueDefaultEEEEEvvEEEEvNT_6ParamsE --------------------------
	.section	.text._ZN7cutlass13device_kernelINS_4gemm6kernel13GemmUniversalIN4cute5tupleIJiiiiEEENS1_10collective13CollectiveMmaINS1_34MainloopSm90TmaGmmaWarpSpecializedILi3ENS5_IJNS4_1CILi1EEESB_SB_EEENS1_35KernelTmaWarpSpecializedCooperativeEEENS5_IJNSA_ILi256EEESF_NSA_ILi128EEEEEEfNS5_IJlSB_lEEEfSI_NS4_8TiledMMAINS4_8MMA_AtomIJNS4_4SM904GMMA30MMA_64x256x8_F32TF32TF32_SS_TNILNSM_7ScaleInE1ELSO_1EEEEEENS4_6LayoutINS5_IJNSA_ILi2EEESB_SB_EEENS5_IJSB_NSA_ILi0EEESU_EEEEENS5_IJNS4_10UnderscoreESX_SX_EEEEENS4_13SM90_TMA_LOADENS4_14ComposedLayoutINS4_7SwizzleILi3ELi4ELi3EEENS4_18smem_ptr_flag_bitsILi32EEENSR_INS5_IJNSA_ILi8EEENSA_ILi32EEEEEENS5_IJS17_SB_EEEEEEEvNS4_8identityES10_S1B_vS1C_EENS_8epilogue10collective6detail29Sm90TmaWarpSpecializedAdapterINS1F_15DefaultEpilogueIfSI_SI_NS1E_6thread17LinearCombinationIfLi1EffLNS1J_9ScaleType4KindE0ELNS_15FloatRoundStyleE2EfEENS1_15EpilogueDefaultEEEEEvvEEEEvNT_6ParamsE,"ax",@progbits
	.align	128
.text._ZN7cutlass13device_kernelINS_4gemm6kernel13GemmUniversalIN4cute5tupleIJiiiiEEENS1_10collective13CollectiveMmaINS1_34MainloopSm90TmaGmmaWarpSpecializedILi3ENS5_IJNS4_1CILi1EEESB_SB_EEENS1_35KernelTmaWarpSpecializedCooperativeEEENS5_IJNSA_ILi256EEESF_NSA_ILi128EEEEEEfNS5_IJlSB_lEEEfSI_NS4_8TiledMMAINS4_8MMA_AtomIJNS4_4SM904GMMA30MMA_64x256x8_F32TF32TF32_SS_TNILNSM_7ScaleInE1ELSO_1EEEEEENS4_6LayoutINS5_IJNSA_ILi2EEESB_SB_EEENS5_IJSB_NSA_ILi0EEESU_EEEEENS5_IJNS4_10UnderscoreESX_SX_EEEEENS4_13SM90_TMA_LOADENS4_14ComposedLayoutINS4_7SwizzleILi3ELi4ELi3EEENS4_18smem_ptr_flag_bitsILi32EEENSR_INS5_IJNSA_ILi8EEENSA_ILi32EEEEEENS5_IJS17_SB_EEEEEEEvNS4_8identityES10_S1B_vS1C_EENS_8epilogue10collective6detail29Sm90TmaWarpSpecializedAdapterINS1F_15DefaultEpilogueIfSI_SI_NS1E_6thread17LinearCombinationIfLi1EffLNS1J_9ScaleType4KindE0ELNS_15FloatRoundStyleE2EfEENS1_15EpilogueDefaultEEEEEvvEEEEvNT_6ParamsE:
        .type           _ZN7cutlass13device_kernelINS_4gemm6kernel13GemmUniversalIN4cute5tupleIJiiiiEEENS1_10collective13CollectiveMmaINS1_34MainloopSm90TmaGmmaWarpSpecializedILi3ENS5_IJNS4_1CILi1EEESB_SB_EEENS1_35KernelTmaWarpSpecializedCooperativeEEENS5_IJNSA_ILi256EEESF_NSA_ILi128EEEEEEfNS5_IJlSB_lEEEfSI_NS4_8TiledMMAINS4_8MMA_AtomIJNS4_4SM904GMMA30MMA_64x256x8_F32TF32TF32_SS_TNILNSM_7ScaleInE1ELSO_1EEEEEENS4_6LayoutINS5_IJNSA_ILi2EEESB_SB_EEENS5_IJSB_NSA_ILi0EEESU_EEEEENS5_IJNS4_10UnderscoreESX_SX_EEEEENS4_13SM90_TMA_LOADENS4_14ComposedLayoutINS4_7SwizzleILi3ELi4ELi3EEENS4_18smem_ptr_flag_bitsILi32EEENSR_INS5_IJNSA_ILi8EEENSA_ILi32EEEEEENS5_IJS17_SB_EEEEEEEvNS4_8identityES10_S1B_vS1C_EENS_8epilogue10collective6detail29Sm90TmaWarpSpecializedAdapterINS1F_15DefaultEpilogueIfSI_SI_NS1E_6thread17LinearCombinationIfLi1EffLNS1J_9ScaleType4KindE0ELNS_15FloatRoundStyleE2EfEENS1_15EpilogueDefaultEEEEEvvEEEEvNT_6ParamsE,@function
        .size           _ZN7cutlass13device_kernelINS_4gemm6kernel13GemmUniversalIN4cute5tupleIJiiiiEEENS1_10collective13CollectiveMmaINS1_34MainloopSm90TmaGmmaWarpSpecializedILi3ENS5_IJNS4_1CILi1EEESB_SB_EEENS1_35KernelTmaWarpSpecializedCooperativeEEENS5_IJNSA_ILi256EEESF_NSA_ILi128EEEEEEfNS5_IJlSB_lEEEfSI_NS4_8TiledMMAINS4_8MMA_AtomIJNS4_4SM904GMMA30MMA_64x256x8_F32TF32TF32_SS_TNILNSM_7ScaleInE1ELSO_1EEEEEENS4_6LayoutINS5_IJNSA_ILi2EEESB_SB_EEENS5_IJSB_NSA_ILi0EEESU_EEEEENS5_IJNS4_10UnderscoreESX_SX_EEEEENS4_13SM90_TMA_LOADENS4_14ComposedLayoutINS4_7SwizzleILi3ELi4ELi3EEENS4_18smem_ptr_flag_bitsILi32EEENSR_INS5_IJNSA_ILi8EEENSA_ILi32EEEEEENS5_IJS17_SB_EEEEEEEvNS4_8identityES10_S1B_vS1C_EENS_8epilogue10collective6detail29Sm90TmaWarpSpecializedAdapterINS1F_15DefaultEpilogueIfSI_SI_NS1E_6thread17LinearCombinationIfLi1EffLNS1J_9ScaleType4KindE0ELNS_15FloatRoundStyleE2EfEENS1_15EpilogueDefaultEEEEEvvEEEEvNT_6ParamsE,(.L_x_574 - _ZN7cutlass13device_kernelINS_4gemm6kernel13GemmUniversalIN4cute5tupleIJiiiiEEENS1_10collective13CollectiveMmaINS1_34MainloopSm90TmaGmmaWarpSpecializedILi3ENS5_IJNS4_1CILi1EEESB_SB_EEENS1_35KernelTmaWarpSpecializedCooperativeEEENS5_IJNSA_ILi256EEESF_NSA_ILi128EEEEEEfNS5_IJlSB_lEEEfSI_NS4_8TiledMMAINS4_8MMA_AtomIJNS4_4SM904GMMA30MMA_64x256x8_F32TF32TF32_SS_TNILNSM_7ScaleInE1ELSO_1EEEEEENS4_6LayoutINS5_IJNSA_ILi2EEESB_SB_EEENS5_IJSB_NSA_ILi0EEESU_EEEEENS5_IJNS4_10UnderscoreESX_SX_EEEEENS4_13SM90_TMA_LOADENS4_14ComposedLayoutINS4_7SwizzleILi3ELi4ELi3EEENS4_18smem_ptr_flag_bitsILi32EEENSR_INS5_IJNSA_ILi8EEENSA_ILi32EEEEEENS5_IJS17_SB_EEEEEEEvNS4_8identityES10_S1B_vS1C_EENS_8epilogue10collective6detail29Sm90TmaWarpSpecializedAdapterINS1F_15DefaultEpilogueIfSI_SI_NS1E_6thread17LinearCombinationIfLi1EffLNS1J_9ScaleType4KindE0ELNS_15FloatRoundStyleE2EfEENS1_15EpilogueDefaultEEEEEvvEEEEvNT_6ParamsE)
        .other          _ZN7cutlass13device_kernelINS_4gemm6kernel13GemmUniversalIN4cute5tupleIJiiiiEEENS1_10collective13CollectiveMmaINS1_34MainloopSm90TmaGmmaWarpSpecializedILi3ENS5_IJNS4_1CILi1EEESB_SB_EEENS1_35KernelTmaWarpSpecializedCooperativeEEENS5_IJNSA_ILi256EEESF_NSA_ILi128EEEEEEfNS5_IJlSB_lEEEfSI_NS4_8TiledMMAINS4_8MMA_AtomIJNS4_4SM904GMMA30MMA_64x256x8_F32TF32TF32_SS_TNILNSM_7ScaleInE1ELSO_1EEEEEENS4_6LayoutINS5_IJNSA_ILi2EEESB_SB_EEENS5_IJSB_NSA_ILi0EEESU_EEEEENS5_IJNS4_10UnderscoreESX_SX_EEEEENS4_13SM90_TMA_LOADENS4_14ComposedLayoutINS4_7SwizzleILi3ELi4ELi3EEENS4_18smem_ptr_flag_bitsILi32EEENSR_INS5_IJNSA_ILi8EEENSA_ILi32EEEEEENS5_IJS17_SB_EEEEEEEvNS4_8identityES10_S1B_vS1C_EENS_8epilogue10collective6detail29Sm90TmaWarpSpecializedAdapterINS1F_15DefaultEpilogueIfSI_SI_NS1E_6thread17LinearCombinationIfLi1EffLNS1J_9ScaleType4KindE0ELNS_15FloatRoundStyleE2EfEENS1_15EpilogueDefaultEEEEEvvEEEEvNT_6ParamsE,@"STO_CUDA_ENTRY STV_DEFAULT"
_ZN7cutlass13device_kernelINS_4gemm6kernel13GemmUniversalIN4cute5tupleIJiiiiEEENS1_10collective13CollectiveMmaINS1_34MainloopSm90TmaGmmaWarpSpecializedILi3ENS5_IJNS4_1CILi1EEESB_SB_EEENS1_35KernelTmaWarpSpecializedCooperativeEEENS5_IJNSA_ILi256EEESF_NSA_ILi128EEEEEEfNS5_IJlSB_lEEEfSI_NS4_8TiledMMAINS4_8MMA_AtomIJNS4_4SM904GMMA30MMA_64x256x8_F32TF32TF32_SS_TNILNSM_7ScaleInE1ELSO_1EEEEEENS4_6LayoutINS5_IJNSA_ILi2EEESB_SB_EEENS5_IJSB_NSA_ILi0EEESU_EEEEENS5_IJNS4_10UnderscoreESX_SX_EEEEENS4_13SM90_TMA_LOADENS4_14ComposedLayoutINS4_7SwizzleILi3ELi4ELi3EEENS4_18smem_ptr_flag_bitsILi32EEENSR_INS5_IJNSA_ILi8EEENSA_ILi32EEEEEENS5_IJS17_SB_EEEEEEEvNS4_8identityES10_S1B_vS1C_EENS_8epilogue10collective6detail29Sm90TmaWarpSpecializedAdapterINS1F_15DefaultEpilogueIfSI_SI_NS1E_6thread17LinearCombinationIfLi1EffLNS1J_9ScaleType4KindE0ELNS_15FloatRoundStyleE2EfEENS1_15EpilogueDefaultEEEEEvvEEEEvNT_6ParamsE:
[----:B------:R-:W0:Y:S02]  /*0000*/  LDC R1, c[0x0][0x28] ;  /* 0x00000a00ff017b82 */ /* 0x000e240000000800 */
[----:B0-----:R-:W-:Y:S01]  /*0010*/  IADD3 R1, R1, -0x17d0, RZ ;  /* 0xffffe83001017810 */ /* 0x001fe20007ffe0ff */
[----:B------:R-:W0:Y:S01]  /*0020*/  S2R R2, SR_TID.X ;  /* 0x0000000000027919 */ /* 0x000e220000002100 */
[----:B------:R-:W-:Y:S01]  /*0030*/  ELECT P0, URZ, PT ;  /* 0x00000000003f782f */ /* 0x000fe20003800000 */
[----:B------:R-:W-:Y:S01]  /*0040*/  BSSY B0, `(.L_x_0) ;  /* 0x0000015000007945 */ /* 0x000fe20003800000 */
[--C-:B0-----:R-:W-:Y:S02]  /*0050*/  SHF.R.U32.HI R0, RZ, 0x5, R2.reuse ;  /* 0x00000005ff007819 */ /* 0x101fe40000011602 */
[----:B------:R-:W-:-:S03]  /*0060*/  SHF.R.U32.HI R160, RZ, 0x7, R2 ;  /* 0x00000007ffa07819 */ /* 0x000fc60000011602 */
[----:B------:R-:W0:Y:S04]  /*0070*/  SHFL.IDX PT, R3, R0, RZ, 0x1f ;  /* 0x00001fff00037589 */ /* 0x000e2800000e0000 */
[----:B------:R-:W1:Y:S01]  /*0080*/  SHFL.IDX PT, R2, R160, RZ, 0x1f ;  /* 0x00001fffa0027589 */ /* 0x000e6200000e0000 */
[----:B0-----:R-:W-:Y:S02]  /*0090*/  R2UR UR10, R3 ;  /* 0x00000000030a72ca */ /* 0x001fe400000e0000 */
[----:B-1----:R-:W-:-:S11]  /*00a0*/  R2UR UR5, R2 ;  /* 0x00000000020572ca */ /* 0x002fd600000e0000 */
[----:B------:R-:W-:Y:S02]  /*00b0*/  USHF.R.S32.HI UR4, URZ, 0x1f, UR10 ;  /* 0x0000001f3f047899 */ /* 0x000fe4000801140a */
[----:B------:R-:W-:Y:S02]  /*00c0*/  ISETP.NE.OR P0, PT, RZ, UR10, !P0 ;  /* 0x0000000aff007c0c */ /* 0x000fe4000c705670 */
[----:B------:R-:W-:-:S04]  /*00d0*/  ULEA.HI UR4, UR4, UR10, URZ, 0x2 ;  /* 0x0000000a04047291 */ /* 0x000fc8000f8f103f */
[----:B------:R-:W-:-:S04]  /*00e0*/  ULOP3.LUT UR4, UR4, 0xfffffffc, URZ, 0xc0, !UPT ;  /* 0xfffffffc04047892 */ /* 0x000fc8000f8ec03f */
[----:B------:R-:W-:-:S03]  /*00f0*/  UIADD3 UR10, UR10, -UR4, URZ ;  /* 0x800000040a0a7290 */ /* 0x000fc6000fffe03f */
[----:B------:R-:W-:Y:S09]  /*0100*/  @P0 BRA `(.L_x_1) ;  /* 0x0000000000200947 */ /* 0x000ff20003800000 */
[----:B------:R-:W-:Y:S02]  /*0110*/  ULDC.64 UR6, c[0x0][0x198] ;  /* 0x0000660000067ab9 */ /* 0x000fe40000000a00 */
[----:B------:R-:W-:Y:S02]  /*0120*/  UIADD3 UR8, UP0, UR6, 0xf0, URZ ;  /* 0x000000f006087890 */ /* 0x000fe4000ff1e03f */
[----:B------:R-:W-:Y:S02]  /*0130*/  UIADD3 UR6, UP1, UR6, 0x1f0, URZ ;  /* 0x000001f006067890 */ /* 0x000fe4000ff3e03f */
[----:B------:R-:W-:Y:S02]  /*0140*/  UIADD3.X UR9, URZ, UR7, URZ, UP0, !UPT ;  /* 0x000000073f097290 */ /* 0x000fe400087fe43f */
[----:B------:R-:W-:-:S07]  /*0150*/  UIADD3.X UR7, URZ, UR7, URZ, UP1, !UPT ;  /* 0x000000073f077290 */ /* 0x000fce0008ffe43f */
[----:B------:R0:W-:Y:S02]  /*0160*/  UTMACCTL.PF [UR8] ;  /* 0x00000000080079b9 */ /* 0x0001e40008040000 */
[----:B------:R0:W-:Y:S02]  /*0170*/  UTMACCTL.PF [UR6] ;  /* 0x00000000060079b9 */ /* 0x0001e40008040000 */
[----:B0-----:R-:W-:Y:S01]  /*0180*/  NOP ;  /* 0x0000000000007918 */ /* 0x001fe20000000000 */
.L_x_1:
[----:B------:R-:W-:Y:S05]  /*0190*/  BSYNC B0 ;  /* 0x0000000000007941 */ /* 0x000fea0003800000 */
.L_x_0:
[----:B------:R-:W0:Y:S01]  /*01a0*/  SHFL.IDX PT, R2, R0, RZ, 0x1f ;  /* 0x00001fff00027589 */ /* 0x000e2200000e0000 */
[----:B------:R-:W-:Y:S01]  /*01b0*/  UISETP.NE.AND UP0, UPT, UR10, 0x3, UPT ;  /* 0x000000030a00788c */ /* 0x000fe2000bf05270 */
[----:B------:R-:W-:Y:S01]  /*01c0*/  ISETP.NE.AND P1, PT, RZ, UR5, PT ;  /* 0x00000005ff007c0c */ /* 0x000fe2000bf25270 */
[----:B------:R-:W-:Y:S02]  /*01d0*/  UIADD3 UR18, UR5, -0x1, URZ ;  /* 0xffffffff05127890 */ /* 0x000fe4000fffe03f */
[----:B------:R-:W-:Y:S02]  /*01e0*/  UISETP.EQ.OR UP0, UPT, UR10, URZ, !UP0 ;  /* 0x0000003f0a00728c */ /* 0x000fe4000c702670 */
[----:B------:R-:W-:Y:S02]  /*01f0*/  UISETP.GE.U32.AND UP1, UPT, UR18, 0x2, UPT ;  /* 0x000000021200788c */ /* 0x000fe4000bf26070 */
[----:B------:R-:W-:-:S04]  /*0200*/  UISETP.EQ.AND UP0, UPT, UR5, URZ, UP0 ;  /* 0x0000003f0500728c */ /* 0x000fc80008702270 */
[----:B------:R-:W-:-:S04]  /*0210*/  USEL UR37, URZ, 0x1, !UP0 ;  /* 0x000000013f257887 */ /* 0x000fc8000c000000 */
[----:B------:R-:W-:Y:S01]  /*0220*/  USEL UR37, UR37, 0x2, UP1 ;  /* 0x0000000225257887 */ /* 0x000fe20008800000 */
[----:B0-----:R-:W-:-:S13]  /*0230*/  ISETP.NE.AND P0, PT, R2, RZ, PT ;  /* 0x000000ff0200720c */ /* 0x001fda0003f05270 */
[----:B------:R-:W-:Y:S05]  /*0240*/  @P0 BRA `(.L_x_2) ;  /* 0x0000000000500947 */ /* 0x000fea0003800000 */
[----:B------:R-:W0:Y:S01]  /*0250*/  S2UR UR8, SR_CgaCtaId ;  /* 0x00000000000879c3 */ /* 0x000e220000008800 */
[----:B------:R-:W-:Y:S01]  /*0260*/  UMOV UR4, 0x400 ;  /* 0x0000040000047882 */ /* 0x000fe20000000000 */
[----:B------:R-:W-:Y:S01]  /*0270*/  UMOV UR5, 0x1 ;  /* 0x0000000100057882 */ /* 0x000fe20000000000 */
[----:B------:R-:W-:Y:S01]  /*0280*/  UMOV UR6, 0x100 ;  /* 0x0000010000067882 */ /* 0x000fe20000000000 */
[----:B------:R-:W-:Y:S01]  /*0290*/  ELECT P0, URZ, PT ;  /* 0x00000000003f782f */ /* 0x000fe20003800000 */
[----:B------:R-:W-:-:S04]  /*02a0*/  UIADD3 UR6, -UR6, 0x100000, URZ ;  /* 0x0010000006067890 */ /* 0x000fc8000fffe13f */
[----:B------:R-:W-:Y:S02]  /*02b0*/  USHF.L.U32 UR7, UR6, 0xb, URZ ;  /* 0x0000000b06077899 */ /* 0x000fe4000800063f */
[----:B------:R-:W-:Y:S02]  /*02c0*/  USHF.L.U32 UR6, UR6, 0x1, URZ ;  /* 0x0000000106067899 */ /* 0x000fe4000800063f */
[----:B0-----:R-:W-:Y:S02]  /*02d0*/  ULEA UR8, UR8, UR4, 0x18 ;  /* 0x0000000408087291 */ /* 0x001fe4000f8ec03f */
[----:B------:R-:W-:-:S04]  /*02e0*/  UIADD3 UR4, -UR5, 0x100000, URZ ;  /* 0x0010000005047890 */ /* 0x000fc8000fffe13f */
[----:B------:R-:W-:Y:S02]  /*02f0*/  USHF.L.U32 UR5, UR4, 0xb, URZ ;  /* 0x0000000b04057899 */ /* 0x000fe4000800063f */
[----:B------:R-:W-:Y:S01]  /*0300*/  USHF.L.U32 UR4, UR4, 0x1, URZ ;  /* 0x0000000104047899 */ /* 0x000fe2000800063f */
[----:B------:R-:W0:Y:S11]  /*0310*/  FENCE.VIEW.ASYNC.S ;  /* 0x00000000000073c6 */ /* 0x000e360000000000 */
[----:B0-----:R0:W1:Y:S01]  /*0320*/  SYNCS.EXCH.64 URZ, [UR8], UR4 ;  /* 0x00000004083f75b2 */ /* 0x0010620008000100 */
[----:B------:R0:W2:Y:S01]  /*0330*/  SYNCS.EXCH.64 URZ, [UR8+0x18], UR6 ;  /* 0x00001806083f75b2 */ /* 0x0000a20008000100 */
[----:B------:R0:W3:Y:S01]  /*0340*/  SYNCS.EXCH.64 URZ, [UR8+0x8], UR4 ;  /* 0x00000804083f75b2 */ /* 0x0000e20008000100 */
[----:B------:R0:W4:Y:S01]  /*0350*/  SYNCS.EXCH.64 URZ, [UR8+0x20], UR6 ;  /* 0x00002006083f75b2 */ /* 0x0001220008000100 */
[----:B------:R0:W0:Y:S01]  /*0360*/  SYNCS.EXCH.64 URZ, [UR8+0x10], UR4 ;  /* 0x00001004083f75b2 */ /* 0x0000220008000100 */
[----:B------:R0:W0:Y:S01]  /*0370*/  SYNCS.EXCH.64 URZ, [UR8+0x28], UR6 ;  /* 0x00002806083f75b2 */ /* 0x0000220008000100 */
[----:B------:R-:W-:Y:S01]  /*0380*/  NOP ;  /* 0x0000000000007918 */ /* 0x000fe20000000000 */
.L_x_2:
[----:B------:R-:W5:Y:S01]  /*0390*/  SHFL.IDX PT, R0, R0, RZ, 0x1f ;  /* 0x00001fff00007589 */ /* 0x000f6200000e0000 */
[----:B------:R-:W-:Y:S01]  /*03a0*/  ELECT P0, URZ, PT ;  /* 0x00000000003f782f */ /* 0x000fe20003800000 */
[----:B------:R-:W1:Y:S01]  /*03b0*/  S2UR UR17, SR_CTAID.Y ;  /* 0x00000000001179c3 */ /* 0x000e620000002600 */
[----:B0-----:R-:W-:Y:S01]  /*03c0*/  ULDC UR5, c[0x0][0x65c] ;  /* 0x0001970000057ab9 */ /* 0x001fe20000000800 */
[----:B------:R-:W-:Y:S01]  /*03d0*/  UMOV UR12, 0x20 ;  /* 0x00000020000c7882 */ /* 0x000fe20000000000 */
[----:B------:R-:W-:Y:S01]  /*03e0*/  UISETP.NE.AND UP2, UPT, UR5, 0x1, UPT ;  /* 0x000000010500788c */ /* 0x000fe2000bf45270 */
[----:B------:R-:W-:Y:S01]  /*03f0*/  NOP ;  /* 0x0000000000007918 */ /* 0x000fe20000000000 */
[----:B------:R-:W-:Y:S02]  /*0400*/  NOP ;  /* 0x0000000000007918 */ /* 0x000fe40000000000 */
[----:B------:R-:W-:Y:S01]  /*0410*/  UP2UR UR38, UPR, URZ, 0x4 ;  /* 0x000000043f267883 */ /* 0x000fe20008000000 */
[----:B------:R-:W0:Y:S01]  /*0420*/  S2UR UR4, SR_CTAID.X ;  /* 0x00000000000479c3 */ /* 0x000e220000002500 */
[----:B------:R-:W-:-:S02]  /*0430*/  PLOP3.LUT P2, PT, PT, PT, UP2, 0x80, 0x0 ;  /* 0x000000000000781c */ /* 0x000fc40003f4f028 */
[----:B------:R-:W-:Y:S02]  /*0440*/  PLOP3.LUT P4, PT, PT, PT, UP2, 0x80, 0x0 ;  /* 0x000000000000781c */ /* 0x000fe40003f8f028 */
[----:B------:R-:W-:Y:S01]  /*0450*/  PLOP3.LUT P3, PT, PT, PT, UP2, 0x80, 0x0 ;  /* 0x000000000000781c */ /* 0x000fe20003f6f028 */
[----:B------:R-:W-:Y:S01]  /*0460*/  @UP2 ULDC UR14, c[0x0][0x10] ;  /* 0x00000400000e2ab9 */ /* 0x000fe20000000800 */
[----:B------:R-:W-:Y:S01]  /*0470*/  @UP2 UMOV UR9, URZ ;  /* 0x0000003f00092c82 */ /* 0x000fe20008000000 */
[----:B------:R-:W-:Y:S01]  /*0480*/  @!UP2 ULDC UR11, c[0x0][0xc] ;  /* 0x00000300000baab9 */ /* 0x000fe20000000800 */
[----:B-----5:R-:W-:Y:S01]  /*0490*/  ISETP.NE.OR P0, PT, R0, RZ, !P0 ;  /* 0x000000ff0000720c */ /* 0x020fe20004705670 */
[----:B-1----:R-:W-:Y:S02]  /*04a0*/  @UP2 UMOV UR7, UR17 ;  /* 0x0000001100072c82 */ /* 0x002fe40008000000 */
[----:B------:R-:W-:Y:S01]  /*04b0*/  @UP2 UMOV UR8, UR7 ;  /* 0x0000000700082c82 */ /* 0x000fe20008000000 */
[----:B------:R-:W-:Y:S01]  /*04c0*/  @!UP2 UMOV UR7, UR17 ;  /* 0x000000110007ac82 */ /* 0x000fe20008000000 */
[----:B0-----:R-:W-:-:S08]  /*04d0*/  @UP2 UIMAD.WIDE.U32 UR14, UR4, UR14, UR8 ;  /* 0x0000000e040e22a5 */ /* 0x001fd0000f8e0008 */
[----:B------:R-:W-:Y:S01]  /*04e0*/  VOTEU.ALL UP0, P0 ;  /* 0x00000000003f7886 */ /* 0x000fe20000000000 */
[----:B------:R-:W-:Y:S01]  /*04f0*/  VOTEU.ALL UP1, P0 ;  /* 0x00000000003f7886 */ /* 0x000fe20000020000 */
[----:B------:R-:W-:Y:S01]  /*0500*/  IMAD.U32 R2, RZ, RZ, UR14 ;  /* 0x0000000eff027e24 */ /* 0x000fe2000f8e00ff */
[----:B------:R-:W-:Y:S02]  /*0510*/  MOV R3, UR15 ;  /* 0x0000000f00037c02 */ /* 0x000fe40008000f00 */
[----:B------:R-:W0:Y:S01]  /*0520*/  @!UP0 S2UR UR6, SR_CgaCtaId ;  /* 0x00000000000689c3 */ /* 0x000e220000008800 */
[----:B------:R-:W-:Y:S01]  /*0530*/  @!UP0 UMOV UR5, 0x400 ;  /* 0x0000040000058882 */ /* 0x000fe20000000000 */
[----:B------:R-:W-:-:S04]  /*0540*/  @!UP0 UIADD3 UR12, -UR12, 0x100000, URZ ;  /* 0x001000000c0c8890 */ /* 0x000fc8000fffe13f */
[----:B------:R-:W-:Y:S02]  /*0550*/  @!UP0 USHF.L.U32 UR13, UR12, 0xb, URZ ;  /* 0x0000000b0c0d8899 */ /* 0x000fe4000800063f */
[----:B------:R-:W-:Y:S02]  /*0560*/  @!UP0 USHF.L.U32 UR12, UR12, 0x1, URZ ;  /* 0x000000010c0c8899 */ /* 0x000fe4000800063f */
[----:B0-----:R-:W-:Y:S01]  /*0570*/  @!UP0 ULEA UR16, UR6, UR5, 0x18 ;  /* 0x0000000506108291 */ /* 0x001fe2000f8ec03f */
[----:B------:R-:W-:Y:S01]  /*0580*/  VOTEU.ALL UP0, P0 ;  /* 0x00000000003f7886 */ /* 0x000fe20000000000 */
[----:B------:R-:W-:Y:S01]  /*0590*/  PLOP3.LUT P0, PT, PT, PT, UP2, 0x80, 0x0 ;  /* 0x000000000000781c */ /* 0x000fe20003f0f028 */
[----:B------:R-:W-:Y:S01]  /*05a0*/  UMOV UR5, URZ ;  /* 0x0000003f00057c82 */ /* 0x000fe20008000000 */
[----:B------:R-:W-:Y:S01]  /*05b0*/  @UP2 UMOV UR6, URZ ;  /* 0x0000003f00062c82 */ /* 0x000fe20008000000 */
[----:B------:R-:W-:Y:S02]  /*05c0*/  @!UP2 UIMAD.WIDE.U32 UR8, UR11, UR7, UR4 ;  /* 0x000000070b08a2a5 */ /* 0x000fe4000f8e0004 */
[----:B------:R-:W-:-:S04]  /*05d0*/  @UP2 UIADD3 UR6, UR15, UR6, URZ ;  /* 0x000000060f062290 */ /* 0x000fc8000fffe03f */
[----:B------:R-:W-:Y:S01]  /*05e0*/  MOV R5, UR9 ;  /* 0x0000000900057c02 */ /* 0x000fe20008000f00 */
[----:B------:R-:W0:Y:S02]  /*05f0*/  FENCE.VIEW.ASYNC.S ;  /* 0x00000000000073c6 */ /* 0x000e240000000000 */
[----:B0-----:R0:W2:Y:S01]  /*0600*/  @!UP0 SYNCS.EXCH.64 URZ, [UR16+0x40], UR12 ;  /* 0x0000400c103f85b2 */ /* 0x0010a20008000100 */
[----:B------:R-:W-:Y:S01]  /*0610*/  @P2 MOV R6, UR6 ;  /* 0x0000000600062c02 */ /* 0x000fe20008000f00 */
[----:B------:R-:W-:Y:S01]  /*0620*/  IMAD.U32 R4, RZ, RZ, UR8 ;  /* 0x00000008ff047e24 */ /* 0x000fe2000f8e00ff */
[----:B------:R-:W-:Y:S01]  /*0630*/  @!P4 MOV R6, R5 ;  /* 0x000000050006c202 */ /* 0x000fe20000000f00 */
[----:B------:R-:W-:Y:S01]  /*0640*/  @P0 IMAD.MOV.U32 R7, RZ, RZ, R2 ;  /* 0x000000ffff070224 */ /* 0x000fe200078e0002 */
[----:B------:R-:W-:Y:S01]  /*0650*/  MOV R3, UR9 ;  /* 0x0000000900037c02 */ /* 0x000fe20008000f00 */
[----:B------:R-:W-:Y:S02]  /*0660*/  IMAD.U32 R2, RZ, RZ, UR8 ;  /* 0x00000008ff027e24 */ /* 0x000fe4000f8e00ff */
[----:B------:R0:W-:Y:S02]  /*0670*/  STL [R1+0x200], R6 ;  /* 0x0002000601007387 */ /* 0x0001e40000100800 */
[----:B------:R-:W-:-:S05]  /*0680*/  @!P3 IMAD.MOV.U32 R7, RZ, RZ, R2 ;  /* 0x000000ffff07b224 */ /* 0x000fca00078e0002 */
[----:B------:R0:W-:Y:S01]  /*0690*/  STL [R1+0x204], R7 ;  /* 0x0002040701007387 */ /* 0x0001e20000100800 */
[----:B------:R0:W2:Y:S01]  /*06a0*/  @!UP1 SYNCS.EXCH.64 URZ, [UR16+0x48], UR12 ;  /* 0x0000480c103f95b2 */ /* 0x0000a20008000100 */
[----:B------:R-:W-:Y:S01]  /*06b0*/  NOP ;  /* 0x0000000000007918 */ /* 0x000fe20000000000 */
[----:B--234-:R-:W-:Y:S06]  /*06c0*/  BAR.SYNC.DEFER_BLOCKING 0x0 ;  /* 0x0000000000007b1d */ /* 0x01cfec0000010000 */
[----:B------:R-:W-:Y:S05]  /*06d0*/  @!P1 BRA `(.L_x_3) ;  /* 0x000002e400809947 */ /* 0x000fea0003800000 */
[----:B------:R-:W-:-:S06]  /*06e0*/  UISETP.GT.U32.AND UP0, UPT, UR18, 0x1, UPT ;  /* 0x000000011200788c */ /* 0x000fcc000bf04070 */
[----:B------:R-:W-:-:S13]  /*06f0*/  PLOP3.LUT P0, PT, PT, PT, UP0, 0x80, 0x0 ;  /* 0x000000000000781c */ /* 0x000fda0003f0f008 */
[----:B0-----:R-:W-:Y:S05]  /*0700*/  @P0 EXIT ;  /* 0x000000000000094d */ /* 0x001fea0003800000 */
[----:B------:R-:W-:Y:S01]  /*0710*/  ULDC.64 UR8, c[0x0][0x650] ;  /* 0x0001940000087ab9 */ /* 0x000fe20000000a00 */
[----:B------:R-:W-:Y:S01]  /*0720*/  UMOV UR40, 0xffffffff ;  /* 0xffffffff00287882 */ /* 0x000fe20000000000 */
[----:B------:R-:W-:Y:S01]  /*0730*/  ISETP.GE.U32.AND P0, PT, R7, UR8, PT ;  /* 0x0000000807007c0c */ /* 0x000fe2000bf06070 */
[----:B------:R-:W-:Y:S01]  /*0740*/  UMOV UR41, 0xffffffff ;  /* 0xffffffff00297882 */ /* 0x000fe20000000000 */
[----:B------:R-:W-:Y:S01]  /*0750*/  UMOV UR42, 0xffffffff ;  /* 0xffffffff002a7882 */ /* 0x000fe20000000000 */
[----:B------:R-:W-:Y:S02]  /*0760*/  PRMT R0, RZ, 0x7610, R0 ;  /* 0x00007610ff007816 */ /* 0x000fe40000000000 */
[----:B------:R-:W-:-:S13]  /*0770*/  ISETP.GE.U32.AND.EX P0, PT, R6, UR9, PT, P0 ;  /* 0x0000000906007c0c */ /* 0x000fda000bf06100 */
[----:B------:R-:W-:Y:S05]  /*0780*/  @P0 BRA `(.L_x_4) ;  /* 0x0000000400800947 */ /* 0x000fea0003800000 */
[----:B------:R-:W-:Y:S01]  /*0790*/  I2FP.F32.U32 R0, UR4 ;  /* 0x0000000400007c45 */ /* 0x000fe20008201000 */
[----:B------:R-:W-:Y:S01]  /*07a0*/  ULDC.64 UR16, c[0x0][0x628] ;  /* 0x00018a0000107ab9 */ /* 0x000fe20000000a00 */
[----:B------:R-:W-:Y:S01]  /*07b0*/  ULDC UR6, c[0x0][0x150] ;  /* 0x0000540000067ab9 */ /* 0x000fe20000000800 */
[----:B------:R-:W-:Y:S01]  /*07c0*/  ISETP.NE.U32.AND P0, PT, RZ, UR16, PT ;  /* 0x00000010ff007c0c */ /* 0x000fe2000bf05070 */
[----:B------:R-:W-:Y:S01]  /*07d0*/  ULDC UR15, c[0x0][0x630] ;  /* 0x00018c00000f7ab9 */ /* 0x000fe20000000800 */
[----:B------:R-:W-:Y:S01]  /*07e0*/  FMUL R0, R0, UR6 ;  /* 0x0000000600007c20 */ /* 0x000fe20008400000 */
[----:B------:R-:W-:Y:S01]  /*07f0*/  R2UR UR18, R7 ;  /* 0x00000000071272ca */ /* 0x000fe200000e0000 */
[----:B------:R-:W-:Y:S01]  /*0800*/  ULDC UR20, c[0x0][0x154] ;  /* 0x0000550000147ab9 */ /* 0x000fe20000000800 */
[----:B------:R-:W-:Y:S01]  /*0810*/  ISETP.NE.AND.EX P0, PT, RZ, UR17, PT, P0 ;  /* 0x00000011ff007c0c */ /* 0x000fe2000bf05300 */
[----:B------:R0:W1:Y:S01]  /*0820*/  F2I.U32.TRUNC.NTZ R2, R0 ;  /* 0x0000000000027305 */ /* 0x000062000020f000 */
[----:B------:R-:W-:-:S02]  /*0830*/  R2UR UR19, R6 ;  /* 0x00000000061372ca */ /* 0x000fc400000e0000 */
[----:B------:R-:W-:Y:S02]  /*0840*/  R2UR UR8, R7 ;  /* 0x00000000070872ca */ /* 0x000fe400000e0000 */
[----:B------:R-:W-:-:S07]  /*0850*/  R2UR UR9, R6 ;  /* 0x00000000060972ca */ /* 0x000fce00000e0000 */
[----:B0-----:R-:W-:Y:S08]  /*0860*/  @!P0 BRA `(.L_x_5) ;  /* 0x0000000000308947 */ /* 0x001ff00003800000 */
[----:B------:R-:W-:Y:S01]  /*0870*/  R2UR UR8, R7 ;  /* 0x00000000070872ca */ /* 0x000fe200000e0000 */
[----:B------:R-:W-:Y:S01]  /*0880*/  ULDC UR6, c[0x0][0x634] ;  /* 0x00018d0000067ab9 */ /* 0x000fe20000000800 */
[----:B------:R-:W-:-:S11]  /*0890*/  R2UR UR14, R6 ;  /* 0x00000000060e72ca */ /* 0x000fd600000e0000 */
[----:B------:R-:W-:-:S04]  /*08a0*/  UIADD3 UR6, UP0, UR8, UR6, URZ ;  /* 0x0000000608067290 */ /* 0x000fc8000ff1e03f */
[----:B------:R-:W-:-:S04]  /*08b0*/  UIADD3.X UR14, URZ, UR14, URZ, UP0, !UPT ;  /* 0x0000000e3f0e7290 */ /* 0x000fc800087fe43f */
[----:B------:R-:W-:-:S04]  /*08c0*/  UIMAD.WIDE.U32 UR8, UR14, UR16, URZ ;  /* 0x000000100e0872a5 */ /* 0x000fc8000f8e003f */
[----:B------:R-:W-:Y:S02]  /*08d0*/  UIMAD.WIDE.U32 UR10, UP0, UR6, UR17, UR8 ;  /* 0x00000011060a72a5 */ /* 0x000fe4000f800008 */
[----:B------:R-:W-:Y:S02]  /*08e0*/  UIMAD.WIDE.U32 UR8, UR6, UR16, URZ ;  /* 0x00000010060872a5 */ /* 0x000fe4000f8e003f */
[----:B------:R-:W-:Y:S02]  /*08f0*/  UIADD3.X UR13, URZ, URZ, URZ, UP0, !UPT ;  /* 0x0000003f3f0d7290 */ /* 0x000fe400087fe43f */
[----:B------:R-:W-:Y:S01]  /*0900*/  UIADD3 URZ, UP0, UR9, UR10, URZ ;  /* 0x0000000a093f7290 */ /* 0x000fe2000ff1e03f */
[----:B------:R-:W-:-:S03]  /*0910*/  UMOV UR12, UR11 ;  /* 0x0000000b000c7c82 */ /* 0x000fc60008000000 */
[----:B------:R-:W-:-:S12]  /*0920*/  UIMAD.WIDE.U32.X UR8, UR14, UR17, UR12, UP0 ;  /* 0x000000110e0872a5 */ /* 0x000fd800080e040c */
.L_x_5:
[----:B------:R-:W-:Y:S01]  /*0930*/  USHF.R.U64 UR42, UR8, UR15, UR9 ;  /* 0x0000000f082a7299 */ /* 0x000fe20008001209 */
[----:B------:R-:W-:Y:S01]  /*0940*/  I2FP.F32.U32 R0, UR7 ;  /* 0x0000000700007c45 */ /* 0x000fe20008201000 */
[----:B------:R-:W-:Y:S01]  /*0950*/  USHF.R.U32.HI UR5, URZ, UR15, UR9 ;  /* 0x0000000f3f057299 */ /* 0x000fe20008011609 */
[----:B-1----:R-:W-:Y:S01]  /*0960*/  R2UR UR12, R2 ;  /* 0x00000000020c72ca */ /* 0x002fe200000e0000 */
[----:B------:R-:W-:Y:S02]  /*0970*/  UIADD3 UR6, UP0, URZ, -UR42, URZ ;  /* 0x8000002a3f067290 */ /* 0x000fe4000ff1e03f */
[----:B------:R-:W-:Y:S01]  /*0980*/  FMUL R0, R0, UR20 ;  /* 0x0000001400007c20 */ /* 0x000fe20008400000 */
[----:B------:R-:W-:Y:S01]  /*0990*/  ULDC.64 UR8, c[0x0][0x620] ;  /* 0x0001880000087ab9 */ /* 0x000fe20000000a00 */
[----:B------:R-:W-:Y:S01]  /*09a0*/  UIADD3.X UR5, URZ, ~UR5, URZ, UP0, !UPT ;  /* 0x800000053f057290 */ /* 0x000fe200087fe43f */
[----:B------:R-:W-:Y:S01]  /*09b0*/  UMOV UR10, UR18 ;  /* 0x00000012000a7c82 */ /* 0x000fe20008000000 */
[----:B------:R-:W-:-:S02]  /*09c0*/  UMOV UR11, UR19 ;  /* 0x00000013000b7c82 */ /* 0x000fc40008000000 */
[----:B------:R-:W-:Y:S01]  /*09d0*/  UIMAD UR5, UR5, UR8, URZ ;  /* 0x00000008050572a4 */ /* 0x000fe2000f8e023f */
[----:B------:R-:W0:Y:S01]  /*09e0*/  F2I.U32.TRUNC.NTZ R0, R0 ;  /* 0x0000000000007305 */ /* 0x000e22000020f000 */
[----:B------:R-:W-:Y:S02]  /*09f0*/  UIMAD.WIDE.U32 UR10, UR6, UR8, UR10 ;  /* 0x00000008060a72a5 */ /* 0x000fe4000f8e000a */
[----:B------:R-:W-:Y:S01]  /*0a00*/  UIMAD UR6, UR6, UR9, UR5 ;  /* 0x00000009060672a4 */ /* 0x000fe2000f8e0205 */
[----:B------:R-:W-:Y:S01]  /*0a10*/  ULDC UR21, c[0x0][0x658] ;  /* 0x0001960000157ab9 */ /* 0x000fe20000000800 */
[----:B------:R-:W-:Y:S02]  /*0a20*/  UMOV UR19, 0xffffffff ;  /* 0xffffffff00137882 */ /* 0x000fe40000000000 */
[----:B------:R-:W-:Y:S01]  /*0a30*/  UIADD3 UR6, UR11, UR6, URZ ;  /* 0x000000060b067290 */ /* 0x000fe2000fffe03f */
[----:B------:R-:W-:Y:S01]  /*0a40*/  ULDC UR15, c[0x0][0x618] ;  /* 0x00018600000f7ab9 */ /* 0x000fe20000000800 */
[----:B------:R-:W-:Y:S01]  /*0a50*/  ULDC.64 UR8, c[0x0][0x640] ;  /* 0x0001900000087ab9 */ /* 0x000fe20000000a00 */
[----:B------:R-:W-:Y:S01]  /*0a60*/  USHF.L.U32 UR11, UR19, UR21, URZ ;  /* 0x00000015130b7299 */ /* 0x000fe2000800063f */
[----:B------:R-:W-:Y:S01]  /*0a70*/  ISETP.NE.U32.AND P0, PT, RZ, UR8, PT ;  /* 0x00000008ff007c0c */ /* 0x000fe2000bf05070 */
[----:B------:R-:W-:-:S02]  /*0a80*/  USHF.R.U64 UR19, UR10, UR15, UR6 ;  /* 0x0000000f0a137299 */ /* 0x000fc40008001206 */
[----:B------:R-:W-:Y:S01]  /*0a90*/  USHF.R.U32.HI UR10, URZ, UR15, UR6 ;  /* 0x0000000f3f0a7299 */ /* 0x000fe20008011606 */
[----:B0-----:R-:W-:Y:S01]  /*0aa0*/  R2UR UR14, R0 ;  /* 0x00000000000e72ca */ /* 0x001fe200000e0000 */
[----:B------:R-:W-:Y:S01]  /*0ab0*/  ULDC UR17, c[0x0][0x608] ;  /* 0x0001820000117ab9 */ /* 0x000fe20000000800 */
[----:B------:R-:W-:Y:S01]  /*0ac0*/  ISETP.NE.AND.EX P0, PT, RZ, UR9, PT, P0 ;  /* 0x00000009ff007c0c */ /* 0x000fe2000bf05300 */
[----:B------:R-:W-:Y:S02]  /*0ad0*/  USHF.R.U64 UR23, UR19, UR17, UR10 ;  /* 0x0000001113177299 */ /* 0x000fe4000800120a */
[----:B------:R-:W-:Y:S01]  /*0ae0*/  USHF.R.U32.HI UR10, URZ, UR17, UR10 ;  /* 0x000000113f0a7299 */ /* 0x000fe2000801160a */
[----:B------:R-:W-:Y:S01]  /*0af0*/  UMOV UR16, 0x1 ;  /* 0x0000000100107882 */ /* 0x000fe20000000000 */
[----:B------:R-:W-:Y:S02]  /*0b00*/  UIADD3 UR12, -UR12, URZ, URZ ;  /* 0x0000003f0c0c7290 */ /* 0x000fe4000fffe13f */
[----:B------:R-:W-:-:S02]  /*0b10*/  USHF.R.U64 UR24, UR23, UR21, UR10 ;  /* 0x0000001517187299 */ /* 0x000fc4000800120a */
[----:B------:R-:W-:Y:S01]  /*0b20*/  USHF.L.U32 UR6, UR16, UR21, URZ ;  /* 0x0000001510067299 */ /* 0x000fe2000800063f */
[----:B------:R-:W-:Y:S01]  /*0b30*/  ULDC UR13, c[0x0][0x144] ;  /* 0x00005100000d7ab9 */ /* 0x000fe20000000800 */
[----:B------:R-:W-:Y:S01]  /*0b40*/  ULDC UR5, c[0x0][0x600] ;  /* 0x0001800000057ab9 */ /* 0x000fe20000000800 */
[----:B------:R-:W-:Y:S02]  /*0b50*/  ULOP3.LUT UR16, URZ, UR11, URZ, 0x33, !UPT ;  /* 0x0000000b3f107292 */ /* 0x000fe4000f8e333f */
[----:B------:R-:W-:Y:S02]  /*0b60*/  USHF.R.U32.HI UR11, URZ, UR21, UR10 ;  /* 0x000000153f0b7299 */ /* 0x000fe4000801160a */
[----:B------:R-:W-:Y:S02]  /*0b70*/  UIADD3 UR18, UR5, -0x1, URZ ;  /* 0xffffffff05127890 */ /* 0x000fe4000fffe03f */
[----:B------:R-:W-:Y:S02]  /*0b80*/  UIADD3 UR20, -UR14, URZ, URZ ;  /* 0x0000003f0e147290 */ /* 0x000fe4000fffe13f */
[----:B------:R-:W-:Y:S01]  /*0b90*/  UIMAD UR4, UR13, UR12, UR4 ;  /* 0x0000000c0d0472a4 */ /* 0x000fe2000f8e0204 */
[----:B------:R-:W-:Y:S01]  /*0ba0*/  ULDC UR25, c[0x0][0x148] ;  /* 0x0000520000197ab9 */ /* 0x000fe20000000800 */
[----:B------:R-:W-:Y:S01]  /*0bb0*/  ULDC UR21, c[0x0][0x648] ;  /* 0x0001920000157ab9 */ /* 0x000fe20000000800 */
[----:B------:R-:W-:Y:S01]  /*0bc0*/  ULDC UR22, c[0x0][0x638] ;  /* 0x00018e0000167ab9 */ /* 0x000fe20000000800 */
[----:B------:R-:W-:Y:S01]  /*0bd0*/  UMOV UR10, UR24 ;  /* 0x00000018000a7c82 */ /* 0x000fe20008000000 */
[----:B------:R-:W-:Y:S07]  /*0be0*/  @!P0 BRA `(.L_x_6) ;  /* 0x0000000000308947 */ /* 0x000fee0003800000 */
[----:B------:R-:W-:Y:S02]  /*0bf0*/  ULDC UR14, c[0x0][0x64c] ;  /* 0x00019300000e7ab9 */ /* 0x000fe40000000800 */
        /* <DEDUP_REMOVED lines=8> */
[----:B------:R-:W-:-:S07]  /*0c80*/  UIMAD.WIDE.U32.X UR8, UR17, UR9, UR14, UP0 ;  /* 0x00000009110872a5 */ /* 0x000fce00080e040e */
[----:B------:R-:W-:Y:S01]  /*0c90*/  UMOV UR10, UR8 ;  /* 0x00000008000a7c82 */ /* 0x000fe20008000000 */
[----:B------:R-:W-:-:S05]  /*0ca0*/  UMOV UR11, UR9 ;  /* 0x00000009000b7c82 */ /* 0x000fca0008000000 */
.L_x_6:
[----:B------:R-:W-:Y:S01]  /*0cb0*/  UISETP.NE.AND UP0, UPT, UR38, URZ, UPT ;  /* 0x0000003f2600728c */ /* 0x000fe2000bf05270 */
[----:B------:R-:W-:Y:S01]  /*0cc0*/  IMAD.MOV.U32 R0, RZ, RZ, 0x1 ;  /* 0x00000001ff007424 */ /* 0x000fe200078e00ff */
[----:B------:R-:W-:Y:S02]  /*0cd0*/  USHF.R.U64 UR8, UR10, UR21, UR11 ;  /* 0x000000150a087299 */ /* 0x000fe4000800120b */
[----:B------:R-:W-:Y:S02]  /*0ce0*/  ULOP3.LUT UR16, UR23, UR16, URZ, 0xc0, !UPT ;  /* 0x0000001017107292 */ /* 0x000fe4000f8ec03f */
[----:B------:R-:W-:Y:S02]  /*0cf0*/  ULOP3.LUT UR18, UR19, UR18, URZ, 0xc0, !UPT ;  /* 0x0000001213127292 */ /* 0x000fe4000f8ec03f */
[----:B------:R-:W-:-:S03]  /*0d00*/  UIMAD UR16, UR6, UR8, UR16 ;  /* 0x00000008061072a4 */ /* 0x000fc6000f8e0210 */
[----:B------:R-:W-:Y:S02]  /*0d10*/  @UP0 UIMAD UR4, UR25, UR20, UR7 ;  /* 0x00000014190402a4 */ /* 0x000fe4000f8e0207 */
[----:B------:R-:W-:-:S04]  /*0d20*/  UIADD3 UR7, -UR8, URZ, URZ ;  /* 0x0000003f08077290 */ /* 0x000fc8000fffe13f */
[----:B------:R-:W-:-:S03]  /*0d30*/  UIMAD UR6, UR7, UR22, UR24 ;  /* 0x00000016070672a4 */ /* 0x000fc6000f8e0218 */
[----:B------:R-:W-:Y:S01]  /*0d40*/  ULDC UR7, c[0x0][0x610] ;  /* 0x0001840000077ab9 */ /* 0x000fe20000000800 */
[----:B------:R-:W-:Y:S02]  /*0d50*/  UIMAD UR6, UR6, UR5, UR18 ;  /* 0x00000005060672a4 */ /* 0x000fe4000f8e0212 */
[----:B------:R-:W-:-:S04]  /*0d60*/  UIMAD UR4, UR16, UR7, UR4 ;  /* 0x00000007100472a4 */ /* 0x000fc8000f8e0204 */
[----:B------:R-:W-:Y:S02]  /*0d70*/  USEL UR41, UR6, UR4, !UP0 ;  /* 0x0000000406297287 */ /* 0x000fe4000c000000 */
[----:B------:R-:W-:-:S12]  /*0d80*/  USEL UR40, UR4, UR6, !UP0 ;  /* 0x0000000604287287 */ /* 0x000fd8000c000000 */
.L_x_4:
[----:B------:R-:W-:-:S08]  /*0d90*/  NOP ;  /* 0x0000000000007918 */ /* 0x000fd00000000000 */
[----:B------:R-:W0:Y:S02]  /*0da0*/  USETMAXREG.TRY_ALLOC.CTAPOOL UP0, 0xf0 ;  /* 0x000000f0000079c8 */ /* 0x000e240008000600 */
[----:B0-----:R-:W-:-:S13]  /*0db0*/  PLOP3.LUT P0, PT, PT, PT, UP0, 0x80, 0x0 ;  /* 0x000000000000781c */ /* 0x001fda0003f0f008 */
[----:B------:R-:W-:Y:S05]  /*0dc0*/  @!P0 BRA `(.L_x_4) ;  /* 0xfffffffc00f08947 */ /* 0x000fea000383ffff */
[----:B------:R-:W-:Y:S01]  /*0dd0*/  ULDC.64 UR4, c[0x0][0x598] ;  /* 0x0001660000047ab9 */ /* 0x000fe20000000a00 */
[----:B------:R-:W-:Y:S01]  /*0de0*/  ULDC.64 UR44, c[0x0][0x208] ;  /* 0x00008200002c7ab9 */ /* 0x000fe20000000a00 */
[----:B------:R-:W-:-:S04]  /*0df0*/  ISETP.NE.U32.AND P0, PT, RZ, UR4, PT ;  /* 0x00000004ff007c0c */ /* 0x000fc8000bf05070 */
[----:B------:R-:W-:-:S13]  /*0e00*/  ISETP.NE.AND.EX P0, PT, RZ, UR5, PT, P0 ;  /* 0x00000005ff007c0c */ /* 0x000fda000bf05300 */
[----:B------:R-:W-:Y:S05]  /*0e10*/  @!P0 BRA `(.L_x_7) ;  /* 0x00000000001c8947 */ /* 0x000fea0003800000 */
[----:B------:R-:W0:Y:S02]  /*0e20*/  LDC.64 R2, c[0x0][0x598] ;  /* 0x00016600ff027b82 */ /* 0x000e240000000a00 */
[----:B0-----:R-:W2:Y:S02]  /*0e30*/  LDG.E.64 R2, desc[UR44][R2.64] ;  /* 0x0000002c02027981 */ /* 0x001ea4000c1e1b00 */
[----:B--2---:R-:W-:-:S04]  /*0e40*/  ISETP.NE.U32.AND P0, PT, R2, RZ, PT ;  /* 0x000000ff0200720c */ /* 0x004fc80003f05070 */
[----:B------:R-:W-:-:S13]  /*0e50*/  ISETP.NE.AND.EX P0, PT, R3, RZ, PT, P0 ;  /* 0x000000ff0300720c */ /* 0x000fda0003f05300 */
[----:B------:R-:W-:Y:S05]  /*0e60*/  @!P0 BRA `(.L_x_7) ;  /* 0x0000000000088947 */ /* 0x000fea0003800000 */
[----:B------:R0:W5:Y:S01]  /*0e70*/  LD.E R2, desc[UR44][R2.64] ;  /* 0x0000002c02027980 */ /* 0x000162000c101900 */
[----:B------:R-:W-:Y:S05]  /*0e80*/  BRA `(.L_x_8) ;  /* 0x0000000000247947 */ /* 0x000fea0003800000 */
.L_x_7:
[----:B------:R-:W-:Y:S02]  /*0e90*/  ULDC.64 UR4, c[0x0][0x588] ;  /* 0x0001620000047ab9 */ /* 0x000fe40000000a00 */
[----:B------:R-:W-:-:S04]  /*0ea0*/  ISETP.NE.U32.AND P0, PT, RZ, UR4, PT ;  /* 0x00000004ff007c0c */ /* 0x000fc8000bf05070 */
[----:B------:R-:W-:-:S13]  /*0eb0*/  ISETP.NE.AND.EX P0, PT, RZ, UR5, PT, P0 ;  /* 0x00000005ff007c0c */ /* 0x000fda000bf05300 */
[----:B------:R-:W-:Y:S05]  /*0ec0*/  @!P0 BRA `(.L_x_9) ;  /* 0x00000000000c8947 */ /* 0x000fea0003800000 */
[----:B------:R-:W0:Y:S02]  /*0ed0*/  LDC.64 R2, c[0x0][0x588] ;  /* 0x00016200ff027b82 */ /* 0x000e240000000a00 */
[----:B0-----:R1:W5:Y:S01]  /*0ee0*/  LDG.E R2, desc[UR44][R2.64] ;  /* 0x0000002c02027981 */ /* 0x001362000c1e1900 */
[----:B------:R-:W-:Y:S05]  /*0ef0*/  BRA `(.L_x_8) ;  /* 0x0000000000087947 */ /* 0x000fea0003800000 */
.L_x_9:
[----:B------:R-:W-:Y:S02]  /*0f00*/  ULDC UR4, c[0x0][0x580] ;  /* 0x0001600000047ab9 */ /* 0x000fe40000000800 */
[----:B------:R-:W-:-:S07]  /*0f10*/  MOV R2, UR4 ;  /* 0x0000000400027c02 */ /* 0x000fce0008000f00 */
.L_x_8:
[----:B------:R-:W-:Y:S02]  /*0f20*/  ULDC.64 UR4, c[0x0][0x5a0] ;  /* 0x0001680000047ab9 */ /* 0x000fe40000000a00 */
[----:B------:R-:W-:-:S04]  /*0f30*/  ISETP.NE.U32.AND P0, PT, RZ, UR4, PT ;  /* 0x00000004ff007c0c */ /* 0x000fc8000bf05070 */
[----:B------:R-:W-:-:S13]  /*0f40*/  ISETP.NE.AND.EX P0, PT, RZ, UR5, PT, P0 ;  /* 0x00000005ff007c0c */ /* 0x000fda000bf05300 */
[----:B------:R-:W-:Y:S05]  /*0f50*/  @!P0 BRA `(.L_x_10) ;  /* 0x00000000001c8947 */ /* 0x000fea0003800000 */
[----:B------:R-:W2:Y:S02]  /*0f60*/  LDC.64 R4, c[0x0][0x5a0] ;  /* 0x00016800ff047b82 */ /* 0x000ea40000000a00 */
[----:B--2---:R-:W2:Y:S02]  /*0f70*/  LDG.E.64 R4, desc[UR44][R4.64] ;  /* 0x0000002c04047981 */ /* 0x004ea4000c1e1b00 */
[----:B--2---:R-:W-:-:S04]  /*0f80*/  ISETP.NE.U32.AND P0, PT, R4, RZ, PT ;  /* 0x000000ff0400720c */ /* 0x004fc80003f05070 */
[----:B------:R-:W-:-:S13]  /*0f90*/  ISETP.NE.AND.EX P0, PT, R5, RZ, PT, P0 ;  /* 0x000000ff0500720c */ /* 0x000fda0003f05300 */
[----:B------:R-:W-:Y:S05]  /*0fa0*/  @!P0 BRA `(.L_x_10) ;  /* 0x0000000000088947 */ /* 0x000fea0003800000 */
[----:B------:R2:W5:Y:S01]  /*0fb0*/  LD.E R16, desc[UR44][R4.64] ;  /* 0x0000002c04107980 */ /* 0x000562000c101900 */
[----:B------:R-:W-:Y:S05]  /*0fc0*/  BRA `(.L_x_11) ;  /* 0x0000000000247947 */ /* 0x000fea0003800000 */
.L_x_10:
[----:B------:R-:W-:Y:S02]  /*0fd0*/  ULDC.64 UR4, c[0x0][0x590] ;  /* 0x0001640000047ab9 */ /* 0x000fe40000000a00 */
[----:B------:R-:W-:-:S04]  /*0fe0*/  ISETP.NE.U32.AND P0, PT, RZ, UR4, PT ;  /* 0x00000004ff007c0c */ /* 0x000fc8000bf05070 */
[----:B------:R-:W-:-:S13]  /*0ff0*/  ISETP.NE.AND.EX P0, PT, RZ, UR5, PT, P0 ;  /* 0x00000005ff007c0c */ /* 0x000fda000bf05300 */
[----:B------:R-:W-:Y:S05]  /*1000*/  @!P0 BRA `(.L_x_12) ;  /* 0x00000000000c8947 */ /* 0x000fea0003800000 */
[----:B------:R-:W2:Y:S02]  /*1010*/  LDC.64 R16, c[0x0][0x590] ;  /* 0x00016400ff107b82 */ /* 0x000ea40000000a00 */
[----:B--2---:R3:W5:Y:S01]  /*1020*/  LDG.E R16, desc[UR44][R16.64] ;  /* 0x0000002c10107981 */ /* 0x004762000c1e1900 */
[----:B------:R-:W-:Y:S05]  /*1030*/  BRA `(.L_x_11) ;  /* 0x0000000000087947 */ /* 0x000fea0003800000 */
.L_x_12:
[----:B------:R-:W-:Y:S02]  /*1040*/  ULDC UR4, c[0x0][0x584] ;  /* 0x0001610000047ab9 */ /* 0x000fe40000000800 */
[----:B------:R-:W-:-:S07]  /*1050*/  IMAD.U32 R16, RZ, RZ, UR4 ;  /* 0x00000004ff107e24 */ /* 0x000fce000f8e00ff */
.L_x_11:
[----:B------:R-:W-:-:S13]  /*1060*/  LOP3.LUT P0, RZ, R0, 0xff, RZ, 0xc0, !PT ;  /* 0x000000ff00ff7812 */ /* 0x000fda000780c0ff */
[----:B------:R-:W-:Y:S05]  /*1070*/  @!P0 EXIT ;  /* 0x000000000000894d */ /* 0x000fea0003800000 */
[----:B------:R-:W-:Y:S01]  /*1080*/  ULDC UR4, c[0x0][0x28c] ;  /* 0x0000a30000047ab9 */ /* 0x000fe20000000800 */
[----:B------:R-:W-:Y:S01]  /*1090*/  UMOV UR36, URZ ;  /* 0x0000003f00247c82 */ /* 0x000fe20008000000 */
[----:B------:R-:W-:Y:S01]  /*10a0*/  UIADD3 UR4, UR4, 0x7f, URZ ;  /* 0x0000007f04047890 */ /* 0x000fe2000fffe03f */
[----:B------:R-:W-:-:S03]  /*10b0*/  UMOV UR39, URZ ;  /* 0x0000003f00277c82 */ /* 0x000fc60008000000 */
[----:B------:R-:W-:-:S04]  /*10c0*/  USHF.R.S32.HI UR5, URZ, 0x1f, UR4 ;  /* 0x0000001f3f057899 */ /* 0x000fc80008011404 */
[----:B------:R-:W-:-:S04]  /*10d0*/  ULEA.HI UR5, UR5, UR4, URZ, 0x7 ;  /* 0x0000000405057291 */ /* 0x000fc8000f8f383f */
[----:B------:R-:W-:-:S12]  /*10e0*/  USHF.R.S32.HI UR43, URZ, 0x7, UR5 ;  /* 0x000000073f2b7899 */ /* 0x000fd80008011405 */
.L_x_540:
[----:B----4-:R-:W4:Y:S01]  /*10f0*/  S2R R0, SR_TID.X ;  /* 0x0000000000007919 */ /* 0x010f220000002100 */
[----:B0-----:R-:W0:Y:S01]  /*1100*/  S2UR UR6, SR_CgaCtaId ;  /* 0x00000000000679c3 */ /* 0x001e220000008800 */
[----:B------:R-:W-:Y:S02]  /*1110*/  UMOV UR46, 0x400 ;  /* 0x00000400002e7882 */ /* 0x000fe40000000000 */
[----:B0-----:R-:W-:Y:S01]  /*1120*/  ULEA UR46, UR6, UR46, 0x18 ;  /* 0x0000002e062e7291 */ /* 0x001fe2000f8ec03f */
[----:B----4-:R-:W-:-:S04]  /*1130*/  LOP3.LUT R0, R0, 0x80, RZ, 0xc0, !PT ;  /* 0x0000008000007812 */ /* 0x010fc800078ec0ff */
[----:B------:R-:W-:-:S06]  /*1140*/  SHF.R.U32.HI R0, RZ, 0x7, R0 ;  /* 0x00000007ff007819 */ /* 0x000fcc0000011600 */
[----:B------:R-:W0:Y:S02]  /*1150*/  SHFL.IDX PT, R0, R0, RZ, 0x1f ;  /* 0x00001fff00007589 */ /* 0x000e2400000e0000 */
[----:B0-----:R-:W-:-:S13]  /*1160*/  R2UR UR4, R0 ;  /* 0x00000000000472ca */ /* 0x001fda00000e0000 */
[----:B------:R-:W-:-:S04]  /*1170*/  ULEA.HI UR5, UR4, UR4, URZ, 0x1 ;  /* 0x0000000404057291 */ /* 0x000fc8000f8f083f */
[----:B------:R-:W-:-:S04]  /*1180*/  ULOP3.LUT UR5, UR5, 0x7fffe, URZ, 0xc0, !UPT ;  /* 0x0007fffe05057892 */ /* 0x000fc8000f8ec03f */
[----:B------:R-:W-:-:S03]  /*1190*/  UIADD3 UR5, UR4, -UR5, URZ ;  /* 0x8000000504057290 */ /* 0x000fc6000fffe03f */
[----:B------:R-:W-:Y:S01]  /*11a0*/  ULDC UR4, c[0x0][0x28c] ;  /* 0x0000a30000047ab9 */ /* 0x000fe20000000800 */
[----:B------:R-:W-:Y:S01]  /*11b0*/  ULEA UR5, UR5, UR46, 0xd ;  /* 0x0000002e05057291 */ /* 0x000fe2000f8e683f */
[----:B------:R-:W-:-:S03]  /*11c0*/  ISETP.LT.AND P0, PT, RZ, UR4, PT ;  /* 0x00000004ff007c0c */ /* 0x000fc6000bf01270 */
[----:B------:R-:W-:-:S04]  /*11d0*/  UIADD3 UR5, UR5, 0x100, URZ ;  /* 0x0000010005057890 */ /* 0x000fc8000fffe03f */
[----:B------:R-:W-:-:S04]  /*11e0*/  USHF.R.U32.HI UR5, URZ, 0x4, UR5 ;  /* 0x000000043f057899 */ /* 0x000fc80008011605 */
[----:B------:R-:W-:Y:S02]  /*11f0*/  ULOP3.LUT UR47, UR5, 0x3fff, URZ, 0xc0, !UPT ;  /* 0x00003fff052f7892 */ /* 0x000fe4000f8ec03f */
[----:B-123--:R-:W-:Y:S10]  /*1200*/  @P0 BRA `(.L_x_13) ;  /* 0x0000000000400947 */ /* 0x00eff40003800000 */
[----:B------:R-:W-:Y:S01]  /*1210*/  MOV R0, 0x0 ;  /* 0x0000000000007802 */ /* 0x000fe20000000f00 */
[----:B------:R-:W-:Y:S01]  /*1220*/  ULDC.64 UR4, c[0x4][0x68] ;  /* 0x01001a0000047ab9 */ /* 0x000fe20000000a00 */
[----:B------:R-:W-:Y:S01]  /*1230*/  ULDC.64 UR6, c[0x4][0x8] ;  /* 0x0100020000067ab9 */ /* 0x000fe20000000a00 */
[----:B--2---:R-:W-:Y:S01]  /*1240*/  MOV R4, UR4 ;  /* 0x0000000400047c02 */ /* 0x004fe20008000f00 */
[----:B------:R0:W2:Y:S01]  /*1250*/  LDC.64 R14, c[0x4][R0] ;  /* 0x01000000000e7b82 */ /* 0x0000a20000000a00 */
[----:B------:R-:W-:Y:S01]  /*1260*/  IMAD.U32 R5, RZ, RZ, UR5 ;  /* 0x00000005ff057e24 */ /* 0x000fe2000f8e00ff */
[----:B------:R-:W-:Y:S01]  /*1270*/  ULDC.64 UR4, c[0x4][0x70] ;  /* 0x01001c0000047ab9 */ /* 0x000fe20000000a00 */
[----:B------:R-:W-:Y:S01]  /*1280*/  MOV R10, UR6 ;  /* 0x00000006000a7c02 */ /* 0x000fe20008000f00 */
[----:B------:R-:W-:Y:S01]  /*1290*/  IMAD.U32 R7, RZ, RZ, UR5 ;  /* 0x00000005ff077e24 */ /* 0x000fe2000f8e00ff */
[----:B------:R-:W-:Y:S01]  /*12a0*/  MOV R6, UR4 ;  /* 0x0000000400067c02 */ /* 0x000fe20008000f00 */
[----:B------:R-:W-:Y:S01]  /*12b0*/  IMAD.U32 R11, RZ, RZ, UR7 ;  /* 0x00000007ff0b7e24 */ /* 0x000fe2000f8e00ff */
[----:B------:R-:W-:Y:S01]  /*12c0*/  MOV R8, 0x1e1 ;  /* 0x000001e100087802 */ /* 0x000fe20000000f00 */
[----:B------:R-:W-:Y:S01]  /*12d0*/  IMAD.MOV.U32 R12, RZ, RZ, 0x1 ;  /* 0x00000001ff0c7424 */ /* 0x000fe200078e00ff */
[----:B0-----:R-:W-:-:S07]  /*12e0*/  MOV R13, RZ ;  /* 0x000000ff000d7202 */ /* 0x001fce0000000f00 */
[----:B------:R-:W-:-:S07]  /*12f0*/  LEPC R20, `(.L_x_13) ;  /* 0x000000001014794e */ /* 0x000fce0000000000 */
[----:B-123-5:R-:W-:Y:S05]  /*1300*/  CALL.ABS.NOINC R14 ;  /* 0x000000000e007343 */ /* 0x02efea0003c00000 */
.L_x_13:
[----:B------:R-:W-:-:S06]  /*1310*/  ULOP3.LUT UR4, UR37, 0x1, URZ, 0xfc, !UPT ;  /* 0x0000000125047892 */ /* 0x000fcc000f8efc3f */
[----:B------:R-:W-:-:S05]  /*1320*/  IMAD.U32 R0, RZ, RZ, UR4 ;  /* 0x00000004ff007e24 */ /* 0x000fca000f8e00ff */
[----:B------:R-:W-:-:S13]  /*1330*/  ISETP.NE.AND P0, PT, R0, 0x3, PT ;  /* 0x000000030000780c */ /* 0x000fda0003f05270 */
[----:B------:R-:W-:Y:S05]  /*1340*/  @!P0 BRA `(.L_x_14) ;  /* 0x0000000000048947 */ /* 0x000fea0003800000 */
[----:B------:R-:W-:Y:S01]  /*1350*/  BPT.TRAP 0x1 ;  /* 0x000000040000795c */ /* 0x000fe20000300000 */
.L_x_14:
[----:B------:R-:W-:Y:S01]  /*1360*/  IMAD.U32 R0, RZ, RZ, UR36 ;  /* 0x00000024ff007e24 */ /* 0x000fe2000f8e00ff */
[----:B-1----:R-:W-:-:S04]  /*1370*/  MOV R3, UR39 ;  /* 0x0000002700037c02 */ /* 0x002fc80008000f00 */
[----:B------:R-:W-:Y:S02]  /*1380*/  LEA R3, R3, UR46, 0x3 ;  /* 0x0000002e03037c11 */ /* 0x000fe4000f8e18ff */
[----:B------:R-:W-:-:S04]  /*1390*/  SHF.L.U32 R0, R0, 0x1f, RZ ;  /* 0x0000001f00007819 */ /* 0x000fc800000006ff */
[----:B------:R0:W1:Y:S01]  /*13a0*/  SYNCS.PHASECHK.TRANS64.TRYWAIT P1, [R3+URZ], R0 ;  /* 0x00000000030075a7 */ /* 0x000062000802017f */
[----:B------:R-:W-:Y:S05]  /*13b0*/  @!P0 BRA `(.L_x_15) ;  /* 0x0000000000048947 */ /* 0x000fea0003800000 */
[----:B------:R-:W-:Y:S01]  /*13c0*/  BPT.TRAP 0x1 ;  /* 0x000000040000795c */ /* 0x000fe20000300000 */
.L_x_15:
[----:B-1----:R-:W-:Y:S05]  /*13d0*/  @P1 BRA `(.L_x_16) ;  /* 0x0000000000081947 */ /* 0x002fea0003800000 */
[----:B------:R-:W1:Y:S02]  /*13e0*/  SYNCS.PHASECHK.TRANS64.TRYWAIT P1, [R3+URZ], R0 ;  /* 0x00000000030075a7 */ /* 0x000e64000802017f */
[----:B-1----:R-:W-:Y:S05]  /*13f0*/  @!P1 BRA `(.L_x_17) ;  /* 0x000002f0008c9947 */ /* 0x002fea0003800000 */
.L_x_16:
[----:B------:R-:W-:-:S04]  /*1400*/  UISETP.LT.AND UP0, UPT, UR43, 0x1, UPT ;  /* 0x000000012b00788c */ /* 0x000fc8000bf01270 */
[----:B------:R-:W-:-:S04]  /*1410*/  USEL UR4, UR43, 0x1, UP0 ;  /* 0x000000012b047887 */ /* 0x000fc80008000000 */
[----:B------:R-:W-:-:S06]  /*1420*/  UIADD3 UR4, UR43, -UR4, URZ ;  /* 0x800000042b047290 */ /* 0x000fcc000fffe03f */
[----:B01----:R-:W-:Y:S01]  /*1430*/  MOV R0, UR4 ;  /* 0x0000000400007c02 */ /* 0x003fe20008000f00 */
[----:B------:R-:W-:Y:S05]  /*1440*/  WARPSYNC.ALL ;  /* 0x0000000000007948 */ /* 0x000fea0003800000 */
[----:B------:R-:W-:Y:S01]  /*1450*/  ISETP.GE.AND P1, PT, R0, 0x1, PT ;  /* 0x000000010000780c */ /* 0x000fe20003f26270 */
[----:B------:R-:W-:Y:S01]  /*1460*/  UIADD3 UR46, UR46, 0x60100, URZ ;  /* 0x000601002e2e7890 */ /* 0x000fe2000fffe03f */
[----:B------:R-:W-:Y:S01]  /*1470*/  WARPGROUP.ARRIVE ;  /* 0x00000000000079c5 */ /* 0x000fe20000000000 */
[----:B------:R-:W-:Y:S01]  /*1480*/  ULOP3.LUT UR4, UR47, 0x10000, URZ, 0xfc, !UPT ;  /* 0x000100002f047892 */ /* 0x000fe2000f8efc3f */
[----:B-----5:R0:W-:Y:S01]  /*1490*/  STL [R1+0x2c4], R16 ;  /* 0x0002c41001007387 */ /* 0x0201e20000100800 */
[----:B------:R-:W-:-:S02]  /*14a0*/  USHF.R.U32.HI UR46, URZ, 0x4, UR46 ;  /* 0x000000043f2e7899 */ /* 0x000fc4000801162e */
[----:B------:R-:W-:Y:S01]  /*14b0*/  ULEA UR8, UR39, UR4, 0xd ;  /* 0x0000000427087291 */ /* 0x000fe2000f8e683f */
[----:B------:R1:W-:Y:S01]  /*14c0*/  STL [R1+0x2c0], R2 ;  /* 0x0002c00201007387 */ /* 0x0003e20000100800 */
[----:B------:R-:W-:Y:S01]  /*14d0*/  ULOP3.LUT UR5, UR46, 0x3fff, URZ, 0xc0, !UPT ;  /* 0x00003fff2e057892 */ /* 0x000fe2000f8ec03f */
[----:B------:R-:W-:Y:S01]  /*14e0*/  UMOV UR9, 0x40000040 ;  /* 0x4000004000097882 */ /* 0x000fe20000000000 */
[----:B------:R-:W-:Y:S02]  /*14f0*/  UMOV UR11, 0x40000040 ;  /* 0x40000040000b7882 */ /* 0x000fe40000000000 */
[----:B------:R-:W-:Y:S01]  /*1500*/  ULOP3.LUT UR5, UR5, 0x10000, URZ, 0xfc, !UPT ;  /* 0x0001000005057892 */ /* 0x000fe2000f8efc3f */
[----:B------:R4:W-:Y:S01]  /*1510*/  STL [R1+0x2bc], R0 ;  /* 0x0002bc0001007387 */ /* 0x0009e20000100800 */
[----:B------:R-:W-:Y:S02]  /*1520*/  UIADD3 UR12, UR8, 0x400, URZ ;  /* 0x00000400080c7890 */ /* 0x000fe4000fffe03f */
[----:B------:R-:W-:Y:S01]  /*1530*/  ULEA UR6, UR39, UR5, 0xd ;  /* 0x0000000527067291 */ /* 0x000fe2000f8e683f */
[----:B------:R-:W-:Y:S01]  /*1540*/  UMOV UR15, UR11 ;  /* 0x0000000b000f7c82 */ /* 0x000fe20008000000 */
[----:B------:R-:W-:-:S05]  /*1550*/  UMOV UR13, 0x40000040 ;  /* 0x40000040000d7882 */ /* 0x000fca0000000000 */
[----:B------:R-:W-:Y:S02]  /*1560*/  UMOV UR10, UR6 ;  /* 0x00000006000a7c82 */ /* 0x000fe40008000000 */
[----:B------:R-:W-:Y:S01]  /*1570*/  HGMMA.64x256x8.F32.TF32 R24, gdesc[UR8], RZ, !UPT, gsb0 ;  /* 0x07e00000081879f0 */ /* 0x000fe2000c0028ff */
[----:B------:R-:W-:Y:S02]  /*1580*/  UMOV UR14, UR10 ;  /* 0x0000000a000e7c82 */ /* 0x000fe40008000000 */
[----:B------:R-:W-:Y:S02]  /*1590*/  WARPGROUP.DEPBAR.LE gsb0, 0x0 ;  /* 0x00008000000079c5 */ /* 0x000fe40000010000 */
[----:B------:R-:W-:Y:S01]  /*15a0*/  STL.64 [R1], R24 ;  /* 0x0000001801007387 */ /* 0x000fe20000100a00 */
[----:B------:R-:W-:Y:S01]  /*15b0*/  IMAD.MOV.U32 R235, RZ, RZ, R46 ;  /* 0x000000ffffeb7224 */ /* 0x000fe200078e002e */
[----:B------:R-:W-:Y:S01]  /*15c0*/  MOV R234, R47 ;  /* 0x0000002f00ea7202 */ /* 0x000fe20000000f00 */
[----:B------:R-:W-:Y:S01]  /*15d0*/  IMAD.MOV.U32 R233, RZ, RZ, R48 ;  /* 0x000000ffffe97224 */ /* 0x000fe200078e0030 */
[----:B------:R-:W-:Y:S01]  /*15e0*/  STL.64 [R1+0x8], R26 ;  /* 0x0000081a01007387 */ /* 0x000fe20000100a00 */
[----:B------:R-:W-:Y:S01]  /*15f0*/  MOV R232, R49 ;  /* 0x0000003100e87202 */ /* 0x000fe20000000f00 */
[----:B------:R-:W-:Y:S01]  /*1600*/  IMAD.MOV.U32 R231, RZ, RZ, R50 ;  /* 0x000000ffffe77224 */ /* 0x000fe200078e0032 */
[----:B------:R-:W-:Y:S01]  /*1610*/  MOV R230, R51 ;  /* 0x0000003300e67202 */ /* 0x000fe20000000f00 */
[----:B------:R-:W-:Y:S01]  /*1620*/  STL.64 [R1+0x10], R28 ;  /* 0x0000101c01007387 */ /* 0x000fe20000100a00 */
        /* <DEDUP_REMOVED lines=90> */
[----:B---3--:R-:W-:Y:S01]  /*1bd0*/  MOV R17, R135 ;  /* 0x0000008700117202 */ /* 0x008fe20000000f00 */
[----:B0-----:R-:W-:Y:S01]  /*1be0*/  IMAD.MOV.U32 R16, RZ, RZ, R136 ;  /* 0x000000ffff107224 */ /* 0x001fe200078e0088 */
        /* <DEDUP_REMOVED lines=10> */
[----:B--2---:R-:W-:Y:S01]  /*1c90*/  MOV R5, R147 ;  /* 0x0000009300057202 */ /* 0x004fe20000000f00 */
[----:B------:R-:W-:Y:S01]  /*1ca0*/  IMAD.MOV.U32 R4, RZ, RZ, R148 ;  /* 0x000000ffff047224 */ /* 0x000fe200078e0094 */
[----:B------:R-:W-:Y:S01]  /*1cb0*/  MOV R3, R149 ;  /* 0x0000009500037202 */ /* 0x000fe20000000f00 */
[----:B-1----:R-:W-:Y:S01]  /*1cc0*/  IMAD.MOV.U32 R2, RZ, RZ, R150 ;  /* 0x000000ffff027224 */ /* 0x002fe200078e0096 */
[----:B------:R0:W-:Y:S01]  /*1cd0*/  STL.64 [R1+0x50], R44 ;  /* 0x0000502c01007387 */ /* 0x0001e20000100a00 */
[----:B----4-:R-:W-:-:S03]  /*1ce0*/  MOV R0, R151 ;  /* 0x0000009700007202 */ /* 0x010fc60000000f00 */
[----:B------:R-:W-:Y:S01]  /*1cf0*/  STL [R1+0x15c8], R160 ;  /* 0x0015c8a001007387 */ /* 0x000fe20000100800 */
[----:B0-----:R-:W-:-:S06]  /*1d00*/  WARPGROUP.ARRIVE ;  /* 0x00000000000079c5 */ /* 0x001fcc0000000000 */
[----:B------:R-:W-:Y:S03]  /*1d10*/  HGMMA.64x256x8.F32.TF32 R24, gdesc[UR12], RZ, !UPT, gsb0 ;  /* 0x07e000000c1879f0 */ /* 0x000fe6000c0028ff */
[----:B------:R-:W-:Y:S02]  /*1d20*/  WARPGROUP.DEPBAR.LE gsb0, 0x0 ;  /* 0x00008000000079c5 */ /* 0x000fe40000010000 */
[----:B------:R-:W-:Y:S04]  /*1d30*/  STL.64 [R1+0x15c0], R150 ;  /* 0x0015c09601007387 */ /* 0x000fe80000100a00 */
        /* <DEDUP_REMOVED lines=20> */
[----:B------:R0:W-:Y:S04]  /*1e80*/  STL.64 [R1+0x1518], R108 ;  /* 0x0015186c01007387 */ /* 0x0001e80000100a00 */
[----:B0-----:R-:W2:Y:S04]  /*1e90*/  LDL.LU R108, [R1] ;  /* 0x00000000016c7983 */ /* 0x001ea80000300800 */
[----:B------:R-:W2:Y:S04]  /*1ea0*/  LDL.LU R109, [R1+0x4] ;  /* 0x00000400016d7983 */ /* 0x000ea80000300800 */
        /* <DEDUP_REMOVED lines=19> */
[----:B------:R-:W2:Y:S01]  /*1fe0*/  LDL.LU R129, [R1+0x54] ;  /* 0x0000540001817983 */ /* 0x000ea20000300800 */
        /* <DEDUP_REMOVED lines=46> */
[----:B------:R-:W-:-:S02]  /*22d0*/  UIADD3 UR12, UR8, 0x2, URZ ;  /* 0x00000002080c7890 */ /* 0x000fc4000fffe03f */
[----:B------:R-:W-:Y:S01]  /*22e0*/  UIADD3 UR14, UR6, 0x2, URZ ;  /* 0x00000002060e7890 */ /* 0x000fe2000fffe03f */
[----:B------:R-:W-:Y:S01]  /*22f0*/  UMOV UR13, 0x40000040 ;  /* 0x40000040000d7882 */ /* 0x000fe20000000000 */
[----:B------:R-:W-:Y:S01]  /*2300*/  UMOV UR15, 0x40000040 ;  /* 0x40000040000f7882 */ /* 0x000fe20000000000 */
[----:B--2---:R-:W-:-:S06]  /*2310*/  WARPGROUP.ARRIVE ;  /* 0x00000000000079c5 */ /* 0x004fcc0000000000 */
[----:B------:R-:W-:Y:S03]  /*2320*/  HGMMA.64x256x8.F32.TF32 R108, gdesc[UR12], R108, gsb0 ;  /* 0x07e000000c6c79f0 */ /* 0x000fe6000800286c */
[----:B------:R-:W-:Y:S02]  /*2330*/  WARPGROUP.DEPBAR.LE gsb0, 0x0 ;  /* 0x00008000000079c5 */ /* 0x000fe40000010000 */
[----:B------:R-:W-:Y:S04]  /*2340*/  STL.64 [R1], R108 ;  /* 0x0000006c01007387 */ /* 0x000fe80000100a00 */
        /* <DEDUP_REMOVED lines=63> */
[----:B0-----:R-:W2:Y:S04]  /*2740*/  LDL.LU R160, [R1+0x15c8] ;  /* 0x0015c80001a07983 */ /* 0x001ea80000300800 */
[----:B------:R-:W3:Y:S04]  /*2750*/  LDL.LU.64 R150, [R1+0x15c0] ;  /* 0x0015c00001967983 */ /* 0x000ee80000300a00 */
        /* <DEDUP_REMOVED lines=20> */
[----:B------:R-:W3:Y:S01]  /*28a0*/  LDL.LU.64 R108, [R1+0x1518] ;  /* 0x00151800016c7983 */ /* 0x000ee20000300a00 */
[----:B------:R-:W-:Y:S01]  /*28b0*/  UIADD3 UR12, UR8, 0x402, URZ ;  /* 0x00000402080c7890 */ /* 0x000fe2000fffe03f */
[----:B------:R-:W-:Y:S01]  /*28c0*/  UMOV UR13, 0x40000040 ;  /* 0x40000040000d7882 */ /* 0x000fe20000000000 */
[----:B---3--:R-:W-:-:S07]  /*28d0*/  WARPGROUP.ARRIVE ;  /* 0x00000000000079c5 */ /* 0x008fce0000000000 */
[----:B------:R-:W-:Y:S03]  /*28e0*/  HGMMA.64x256x8.F32.TF32 R24, gdesc[UR12], R24, gsb0 ;  /* 0x07e000000c1879f0 */ /* 0x000fe60008002818 */
        /* <DEDUP_REMOVED lines=65> */
[----:B0-----:R-:W3:Y:S04]  /*2d00*/  LDL.LU.64 R24, [R1] ;  /* 0x0000000001187983 */ /* 0x001ee80000300a00 */
        /* <DEDUP_REMOVED lines=63> */
[----:B------:R-:W-:-:S02]  /*3100*/  UIADD3 UR12, UR8, 0x4, URZ ;  /* 0x00000004080c7890 */ /* 0x000fc4000fffe03f */
[----:B------:R-:W-:Y:S01]  /*3110*/  UIADD3 UR14, UR6, 0x4, URZ ;  /* 0x00000004060e7890 */ /* 0x000fe2000fffe03f */
[----:B------:R-:W-:Y:S01]  /*3120*/  UMOV UR13, 0x40000040 ;  /* 0x40000040000d7882 */ /* 0x000fe20000000000 */
[----:B------:R-:W-:Y:S01]  /*3130*/  UMOV UR15, 0x40000040 ;  /* 0x40000040000f7882 */ /* 0x000fe20000000000 */
[----:B---3--:R-:W-:-:S06]  /*3140*/  WARPGROUP.ARRIVE ;  /* 0x00000000000079c5 */ /* 0x008fcc0000000000 */
[----:B------:R-:W-:Y:S03]  /*3150*/  HGMMA.64x256x8.F32.TF32 R24, gdesc[UR12], R24, gsb0 ;  /* 0x07e000000c1879f0 */ /* 0x000fe60008002818 */
        /* <DEDUP_REMOVED lines=41> */
[----:B------:R0:W-:Y:S01]  /*33f0*/  STL.64 [R1+0x50], R44 ;  /* 0x0000502c01007387 */ /* 0x0001e20000100a00 */
[----:B------:R-:W-:Y:S01]  /*3400*/  IMAD.MOV.U32 R204, RZ, RZ, R120 ;  /* 0x000000ffffcc7224 */ /* 0x000fe200078e0078 */
[----:B------:R-:W-:Y:S01]  /*3410*/  MOV R205, R121 ;  /* 0x0000007900cd7202 */ /* 0x000fe20000000f00 */
[----:B------:R-:W-:Y:S01]  /*3420*/  IMAD.MOV.U32 R202, RZ, RZ, R118 ;  /* 0x000000ffffca7224 */ /* 0x000fe200078e0076 */
[----:B------:R-:W3:Y:S01]  /*3430*/  LDL.LU.64 R150, [R1+0x1510] ;  /* 0x0015100001967983 */ /* 0x000ee20000300a00 */
[----:B------:R-:W-:Y:S01]  /*3440*/  MOV R203, R119 ;  /* 0x0000007700cb7202 */ /* 0x000fe20000000f00 */
[----:B------:R-:W-:Y:S01]  /*3450*/  IMAD.MOV.U32 R200, RZ, RZ, R116 ;  /* 0x000000ffffc87224 */ /* 0x000fe200078e0074 */
[----:B------:R-:W-:Y:S01]  /*3460*/  MOV R201, R117 ;  /* 0x0000007500c97202 */ /* 0x000fe20000000f00 */
[----:B------:R-:W3:Y:S01]  /*3470*/  LDL.LU.64 R148, [R1+0x1508] ;  /* 0x0015080001947983 */ /* 0x000ee20000300a00 */
        /* <DEDUP_REMOVED lines=92> */
[----:B------:R-:W-:-:S03]  /*3a40*/  MOV R234, R47 ;  /* 0x0000002f00ea7202 */ /* 0x000fc60000000f00 */
        /* <DEDUP_REMOVED lines=28> */
[----:B0-----:R-:W3:Y:S04]  /*3c10*/  LDL.LU.64 R44, [R1+0x1368] ;  /* 0x00136800012c7983 */ /* 0x001ee80000300a00 */
        /* <DEDUP_REMOVED lines=11> */
[----:B------:R-:W-:-:S02]  /*3cd0*/  UMOV UR13, 0x40000040 ;  /* 0x40000040000d7882 */ /* 0x000fc40000000000 */
[----:B--2---:R-:W-:Y:S01]  /*3ce0*/  STL [R1+0x1310], R160 ;  /* 0x001310a001007387 */ /* 0x004fe20000100800 */
[----:B---3--:R-:W-:-:S06]  /*3cf0*/  WARPGROUP.ARRIVE ;  /* 0x00000000000079c5 */ /* 0x008fcc0000000000 */
        /* <DEDUP_REMOVED lines=332> */
[----:B------:R-:W-:Y:S01]  /*51c0*/  STL.64 [R1+0x30], R36 ;  /* 0x0000302401007387 */ /* 0x000fe20000100a00 */
[----:B------:R-:W-:-:S03]  /*51d0*/  IMAD.MOV.U32 R2, RZ, RZ, R150 ;  /* 0x000000ffff027224 */ /* 0x000fc600078e0096 */
[----:B------:R-:W-:Y:S01]  /*51e0*/  STL.64 [R1+0x38], R38 ;  /* 0x0000382601007387 */ /* 0x000fe20000100a00 */
[----:B------:R-:W-:-:S03]  /*51f0*/  MOV R0, R151 ;  /* 0x0000009700007202 */ /* 0x000fc60000000f00 */
[----:B------:R-:W-:Y:S01]  /*5200*/  STL.64 [R1+0x40], R40 ;  /* 0x0000402801007387 */ /* 0x000fe20000100a00 */
[----:B------:R-:W-:Y:S01]  /*5210*/  IMAD.MOV.U32 R4, RZ, RZ, R148 ;  /* 0x000000ffff047224 */ /* 0x000fe200078e0094 */
[----:B------:R-:W-:Y:S02]  /*5220*/  MOV R3, R149 ;  /* 0x0000009500037202 */ /* 0x000fe40000000f00 */
[----:B------:R-:W-:Y:S01]  /*5230*/  STL.64 [R1+0x48], R42 ;  /* 0x0000482a01007387 */ /* 0x000fe20000100a00 */
[----:B------:R-:W-:Y:S01]  /*5240*/  IMAD.MOV.U32 R6, RZ, RZ, R146 ;  /* 0x000000ffff067224 */ /* 0x000fe200078e0092 */
[----:B------:R-:W-:Y:S02]  /*5250*/  MOV R5, R147 ;  /* 0x0000009300057202 */ /* 0x000fe40000000f00 */
[----:B------:R0:W-:Y:S01]  /*5260*/  STL.64 [R1+0x50], R44 ;  /* 0x0000502c01007387 */ /* 0x0001e20000100a00 */
[----:B------:R-:W-:Y:S01]  /*5270*/  IMAD.MOV.U32 R8, RZ, RZ, R144 ;  /* 0x000000ffff087224 */ /* 0x000fe200078e0090 */
[----:B------:R-:W-:-:S02]  /*5280*/  MOV R7, R145 ;  /* 0x0000009100077202 */ /* 0x000fc40000000f00 */
[----:B------:R-:W3:Y:S01]  /*5290*/  LDL.LU.64 R150, [R1+0x1258] ;  /* 0x0012580001967983 */ /* 0x000ee20000300a00 */
[----:B------:R-:W-:Y:S01]  /*52a0*/  IMAD.MOV.U32 R10, RZ, RZ, R142 ;  /* 0x000000ffff0a7224 */ /* 0x000fe200078e008e */
[----:B------:R-:W-:Y:S02]  /*52b0*/  MOV R9, R143 ;  /* 0x0000008f00097202 */ /* 0x000fe40000000f00 */
[----:B------:R-:W3:Y:S01]  /*52c0*/  LDL.LU.64 R148, [R1+0x1250] ;  /* 0x0012500001947983 */ /* 0x000ee20000300a00 */
[----:B------:R-:W-:Y:S01]  /*52d0*/  IMAD.MOV.U32 R12, RZ, RZ, R140 ;  /* 0x000000ffff0c7224 */ /* 0x000fe200078e008c */
[----:B------:R-:W-:Y:S02]  /*52e0*/  MOV R11, R141 ;  /* 0x0000008d000b7202 */ /* 0x000fe40000000f00 */
[----:B------:R-:W3:Y:S01]  /*52f0*/  LDL.LU.64 R146, [R1+0x1248] ;  /* 0x0012480001927983 */ /* 0x000ee20000300a00 */
        /* <DEDUP_REMOVED lines=2802> */
[----:B------:R-:W-:Y:S01]  /*10220*/  UIADD3 UR12, UR8, 0x1806, URZ ;  /* 0x00001806080c7890 */ /* 0x000fe2000fffe03f */
[----:B------:R-:W-:Y:S01]  /*10230*/  IMAD.MOV.U32 R235, RZ, RZ, R3 ;  /* 0x000000ffffeb7224 */ /* 0x000fe200078e0003 */
[----:B------:R-:W-:Y:S01]  /*10240*/  UIADD3 UR14, UR6, 0x1806, URZ ;  /* 0x00001806060e7890 */ /* 0x000fe2000fffe03f */
[----:B------:R0:W5:Y:S01]  /*10250*/  LDL.LU R16, [R1+0x2c4] ;  /* 0x0002c40001107983 */ /* 0x0001620000300800 */
[----:B------:R-:W-:Y:S01]  /*10260*/  UMOV UR13, 0x40000040 ;  /* 0x40000040000d7882 */ /* 0x000fe20000000000 */
[----:B------:R-:W-:-:S02]  /*10270*/  UMOV UR15, 0x40000040 ;  /* 0x40000040000f7882 */ /* 0x000fc40000000000 */
[----:B------:R0:W5:Y:S04]  /*10280*/  LDL.LU R2, [R1+0x2c0] ;  /* 0x0002c00001027983 */ /* 0x0001680000300800 */
[----:B------:R0:W5:Y:S01]  /*10290*/  LDL.LU R0, [R1+0x2bc] ;  /* 0x0002bc0001007983 */ /* 0x0001620000300800 */
        /* <DEDUP_REMOVED lines=67> */
[----:B-1----:R0:W5:Y:S04]  /*106d0*/  LDL.LU R160, [R1+0x2b8] ;  /* 0x0002b80001a07983 */ /* 0x0021680000300800 */
[----:B------:R-:W2:Y:S04]  /*106e0*/  LDL.LU.64 R150, [R1+0x2b0] ;  /* 0x0002b00001967983 */ /* 0x000ea80000300a00 */
        /* <DEDUP_REMOVED lines=20> */
[----:B------:R-:W2:Y:S01]  /*10830*/  LDL.LU.64 R108, [R1+0x208] ;  /* 0x00020800016c7983 */ /* 0x000ea20000300a00 */
[----:B------:R-:W-:Y:S01]  /*10840*/  UIADD3 UR12, UR8, 0x1c06, URZ ;  /* 0x00001c06080c7890 */ /* 0x000fe2000fffe03f */
[----:B------:R-:W-:Y:S01]  /*10850*/  UMOV UR13, 0x40000040 ;  /* 0x40000040000d7882 */ /* 0x000fe20000000000 */
[----:B--2---:R-:W-:-:S07]  /*10860*/  WARPGROUP.ARRIVE ;  /* 0x00000000000079c5 */ /* 0x004fce0000000000 */
[----:B------:R-:W-:Y:S03]  /*10870*/  HGMMA.64x256x8.F32.TF32 R24, gdesc[UR12], R24, gsb0 ;  /* 0x07e000000c1879f0 */ /* 0x000fe60008002818 */
[----:B------:R-:W-:Y:S02]  /*10880*/  WARPGROUP.DEPBAR.LE gsb0, 0x0 ;  /* 0x00008000000079c5 */ /* 0x000fe40000010000 */
[----:B0-----:R-:W-:Y:S05]  /*10890*/  @!P1 BRA `(.L_x_18) ;  /* 0x0000010000989947 */ /* 0x001fea0003800000 */
[----:B------:R-:W-:Y:S02]  /*108a0*/  UIADD3 UR6, UR39, 0x1, URZ ;  /* 0x0000000127067890 */ /* 0x000fe4000fffe03f */
[----:B------:R-:W-:Y:S02]  /*108b0*/  UMOV UR7, UR39 ;  /* 0x0000002700077c82 */ /* 0x000fe40008000000 */
[----:B------:R-:W-:-:S04]  /*108c0*/  UISETP.NE.AND UP0, UPT, UR6, 0x3, UPT ;  /* 0x000000030600788c */ /* 0x000fc8000bf05270 */
[----:B------:R-:W-:Y:S02]  /*108d0*/  USEL UR9, URZ, 0x1, UP0 ;  /* 0x000000013f097887 */ /* 0x000fe40008000000 */
[----:B------:R-:W-:Y:S02]  /*108e0*/  USEL UR6, UR6, URZ, UP0 ;  /* 0x0000003f06067287 */ /* 0x000fe40008000000 */
[----:B------:R-:W-:-:S12]  /*108f0*/  ULOP3.LUT UR9, UR36, UR9, URZ, 0x3c, !UPT ;  /* 0x0000000924097292 */ /* 0x000fd8000f8e3c3f */
.L_x_25:
[----:B------:R-:W-:Y:S05]  /*10900*/  @!P0 BRA `(.L_x_19) ;  /* 0x0000000000048947 */ /* 0x000fea0003800000 */
[----:B------:R-:W-:Y:S01]  /*10910*/  BPT.TRAP 0x1 ;  /* 0x000000040000795c */ /* 0x000fe20000300000 */
.L_x_19:
[----:B------:R-:W0:Y:S01]  /*10920*/  S2UR UR10, SR_CgaCtaId ;  /* 0x00000000000a79c3 */ /* 0x000e220000008800 */
[----:B------:R-:W-:Y:S01]  /*10930*/  UMOV UR8, 0x400 ;  /* 0x0000040000087882 */ /* 0x000fe20000000000 */
[----:B------:R-:W-:-:S04]  /*10940*/  MOV R3, UR9 ;  /* 0x0000000900037c02 */ /* 0x000fc80008000f00 */
[----:B------:R-:W-:Y:S01]  /*10950*/  SHF.L.U32 R3, R3, 0x1f, RZ ;  /* 0x0000001f03037819 */ /* 0x000fe200000006ff */
[----:B0-----:R-:W-:-:S04]  /*10960*/  ULEA UR8, UR10, UR8, 0x18 ;  /* 0x000000080a087291 */ /* 0x001fc8000f8ec03f */
[----:B------:R-:W-:-:S09]  /*10970*/  ULEA UR10, UR6, UR8, 0x3 ;  /* 0x00000008060a7291 */ /* 0x000fd2000f8e183f */
[----:B------:R0:W1:Y:S01]  /*10980*/  SYNCS.PHASECHK.TRANS64.TRYWAIT P1, [UR10], R3 ;  /* 0x00000003ff0075a7 */ /* 0x000062000802014a */
[----:B------:R-:W-:Y:S05]  /*10990*/  @!P0 BRA `(.L_x_20) ;  /* 0x0000000000048947 */ /* 0x000fea0003800000 */
[----:B------:R-:W-:Y:S01]  /*109a0*/  BPT.TRAP 0x1 ;  /* 0x000000040000795c */ /* 0x000fe20000300000 */
.L_x_20:
[----:B-1----:R-:W-:Y:S05]  /*109b0*/  @P1 BRA `(.L_x_21) ;  /* 0x0000000000081947 */ /* 0x002fea0003800000 */
[----:B------:R-:W1:Y:S02]  /*109c0*/  SYNCS.PHASECHK.TRANS64.TRYWAIT P1, [UR10], R3 ;  /* 0x00000003ff0075a7 */ /* 0x000e64000802014a */
[----:B-1----:R-:W-:Y:S05]  /*109d0*/  @!P1 BRA `(.L_x_22) ;  /* 0x000001fc00289947 */ /* 0x002fea0003800000 */
.L_x_21:
        /* <DEDUP_REMOVED lines=64> */
[----:B--2---:R-:W2:Y:S04]  /*10de0*/  LDL.LU.64 R24, [R1] ;  /* 0x0000000001187983 */ /* 0x004ea80000300a00 */
        /* <DEDUP_REMOVED lines=63> */
[----:B------:R-:W-:-:S02]  /*111e0*/  ULEA UR11, UR6, UR5, 0xd ;  /* 0x00000005060b7291 */ /* 0x000fc4000f8e683f */
[----:B------:R-:W-:Y:S01]  /*111f0*/  ULEA UR10, UR6, UR4, 0xd ;  /* 0x00000004060a7291 */ /* 0x000fe2000f8e683f */
[----:B-----5:R-:W-:Y:S01]  /*11200*/  STL [R1+0x2c4], R16 ;  /* 0x0002c41001007387 */ /* 0x020fe20000100800 */
[----:B------:R-:W-:Y:S01]  /*11210*/  UMOV UR15, 0x40000040 ;  /* 0x40000040000f7882 */ /* 0x000fe20000000000 */
[----:B------:R-:W-:Y:S02]  /*11220*/  UMOV UR13, 0x40000040 ;  /* 0x40000040000d7882 */ /* 0x000fe40000000000 */
[----:B------:R-:W-:Y:S01]  /*11230*/  UMOV UR14, UR11 ;  /* 0x0000000b000e7c82 */ /* 0x000fe20008000000 */
[----:B------:R3:W-:Y:S01]  /*11240*/  STL [R1+0x2c0], R2 ;  /* 0x0002c00201007387 */ /* 0x0007e20000100800 */
[----:B------:R-:W-:-:S03]  /*11250*/  UMOV UR12, UR10 ;  /* 0x0000000a000c7c82 */ /* 0x000fc60008000000 */
[----:B------:R4:W-:Y:S01]  /*11260*/  STL [R1+0x2bc], R0 ;  /* 0x0002bc0001007387 */ /* 0x0009e20000100800 */
[----:B--2---:R-:W-:-:S06]  /*11270*/  WARPGROUP.ARRIVE ;  /* 0x00000000000079c5 */ /* 0x004fcc0000000000 */
[----:B------:R-:W-:Y:S03]  /*11280*/  HGMMA.64x256x8.F32.TF32 R24, gdesc[UR12], R24, gsb0 ;  /* 0x07e000000c1879f0 */ /* 0x000fe60008002818 */
[----:B------:R-:W-:Y:S02]  /*11290*/  WARPGROUP.DEPBAR.LE gsb0, 0x0 ;  /* 0x00008000000079c5 */ /* 0x000fe40000010000 */
[----:B------:R-:W-:Y:S01]  /*112a0*/  STL.64 [R1], R24 ;  /* 0x0000001801007387 */ /* 0x000fe20000100a00 */
[----:B---3--:R-:W-:Y:S01]  /*112b0*/  IMAD.MOV.U32 R2, RZ, RZ, R150 ;  /* 0x000000ffff027224 */ /* 0x008fe200078e0096 */
[----:B----4-:R-:W-:Y:S01]  /*112c0*/  MOV R0, R151 ;  /* 0x0000009700007202 */ /* 0x010fe20000000f00 */
[----:B-1----:R-:W-:Y:S01]  /*112d0*/  IMAD.MOV.U32 R4, RZ, RZ, R148 ;  /* 0x000000ffff047224 */ /* 0x002fe200078e0094 */
[----:B------:R-:W-:Y:S01]  /*112e0*/  STL.64 [R1+0x8], R26 ;  /* 0x0000081a01007387 */ /* 0x000fe20000100a00 */
[----:B0-----:R-:W-:Y:S01]  /*112f0*/  MOV R3, R149 ;  /* 0x0000009500037202 */ /* 0x001fe20000000f00 */
        /* <DEDUP_REMOVED lines=38> */
[----:B------:R-:W2:Y:S01]  /*11560*/  LDL.LU.64 R150, [R1+0x17c8] ;  /* 0x0017c80001967983 */ /* 0x000ea20000300a00 */
[----:B------:R-:W-:Y:S01]  /*11570*/  MOV R203, R119 ;  /* 0x0000007700cb7202 */ /* 0x000fe20000000f00 */
[----:B------:R-:W-:Y:S01]  /*11580*/  IMAD.MOV.U32 R200, RZ, RZ, R116 ;  /* 0x000000ffffc87224 */ /* 0x000fe200078e0074 */
[----:B------:R-:W-:Y:S01]  /*11590*/  MOV R201, R117 ;  /* 0x0000007500c97202 */ /* 0x000fe20000000f00 */
[----:B------:R-:W2:Y:S01]  /*115a0*/  LDL.LU.64 R148, [R1+0x17c0] ;  /* 0x0017c00001947983 */ /* 0x000ea20000300a00 */
        /* <DEDUP_REMOVED lines=92> */
[----:B------:R-:W-:-:S03]  /*11b70*/  MOV R234, R47 ;  /* 0x0000002f00ea7202 */ /* 0x000fc60000000f00 */
        /* <DEDUP_REMOVED lines=28> */
[----:B0-----:R-:W2:Y:S04]  /*11d40*/  LDL.LU.64 R44, [R1+0x1620] ;  /* 0x00162000012c7983 */ /* 0x001ea80000300a00 */
        /* <DEDUP_REMOVED lines=11> */
[----:B------:R-:W-:-:S02]  /*11e00*/  UMOV UR13, 0x40000040 ;  /* 0x40000040000d7882 */ /* 0x000fc40000000000 */
[----:B------:R-:W-:Y:S01]  /*11e10*/  STL [R1+0x15c8], R160 ;  /* 0x0015c8a001007387 */ /* 0x000fe20000100800 */
[----:B--2---:R-:W-:-:S06]  /*11e20*/  WARPGROUP.ARRIVE ;  /* 0x00000000000079c5 */ /* 0x004fcc0000000000 */
        /* <DEDUP_REMOVED lines=3769> */
[----:B------:R-:W-:Y:S01]  /*209c0*/  BPT.TRAP 0x1 ;  /* 0x000000040000795c */ /* 0x000fe20000300000 */
.L_x_23:
[----:B------:R-:W-:Y:S02]  /*209d0*/  UISETP.GT.U32.AND UP0, UPT, UR37, 0x1, UPT ;  /* 0x000000012500788c */ /* 0x000fe4000bf04070 */
[----:B------:R-:W-:-:S04]  /*209e0*/  ULEA UR8, UR7, UR8, 0x3 ;  /* 0x0000000807087291 */ /* 0x000fc8000f8e183f */
[----:B------:R-:W-:Y:S01]  /*209f0*/  UIADD3 UR8, UR8, 0x18, URZ ;  /* 0x0000001808087890 */ /* 0x000fe2000fffe03f */
[----:B------:R-:W-:-:S03]  /*20a00*/  PLOP3.LUT P1, PT, PT, PT, UP0, 0x80, 0x0 ;  /* 0x000000000000781c */ /* 0x000fc60003f2f008 */
[----:B------:R-:W-:-:S09]  /*20a10*/  UPRMT UR8, URZ, 0x654, UR8 ;  /* 0x000006543f087896 */ /* 0x000fd20008000008 */
[----:B------:R-:W-:Y:S01]  /*20a20*/  SYNCS.ARRIVE.TRANS64.RED.A1T0 RZ, [UR8], RZ ;  /* 0x000000ffffff79a7 */ /* 0x000fe20008100408 */
[----:B------:R-:W-:Y:S05]  /*20a30*/  @P1 BRA `(.L_x_24) ;  /* 0x0000000000041947 */ /* 0x000fea0003800000 */
[----:B------:R-:W-:Y:S01]  /*20a40*/  BPT.TRAP 0x1 ;  /* 0x000000040000795c */ /* 0x000fe20000300000 */
.L_x_24:
[----:B------:R-:W-:Y:S01]  /*20a50*/  UIADD3 UR6, UR6, 0x1, URZ ;  /* 0x0000000106067890 */ /* 0x000fe2000fffe03f */
[C---:B-----5:R-:W-:Y:S01]  /*20a60*/  ISETP.GT.AND P1, PT, R0.reuse, 0x1, PT ;  /* 0x000000010000780c */ /* 0x060fe20003f24270 */
[----:B------:R-:W-:Y:S01]  /*20a70*/  UIADD3 UR7, UR7, 0x1, URZ ;  /* 0x0000000107077890 */ /* 0x000fe2000fffe03f */
[----:B------:R-:W-:Y:S01]  /*20a80*/  IADD3 R0, R0, -0x1, RZ ;  /* 0xffffffff00007810 */ /* 0x000fe20007ffe0ff */
[----:B------:R-:W-:Y:S02]  /*20a90*/  UISETP.NE.AND UP0, UPT, UR6, 0x3, UPT ;  /* 0x000000030600788c */ /* 0x000fe4000bf05270 */
[----:B------:R-:W-:Y:S02]  /*20aa0*/  UISETP.NE.AND UP1, UPT, UR7, 0x3, UPT ;  /* 0x000000030700788c */ /* 0x000fe4000bf25270 */
[----:B------:R-:W-:Y:S02]  /*20ab0*/  USEL UR8, URZ, 0x1, UP0 ;  /* 0x000000013f087887 */ /* 0x000fe40008000000 */
[----:B------:R-:W-:-:S02]  /*20ac0*/  USEL UR6, UR6, URZ, UP0 ;  /* 0x0000003f06067287 */ /* 0x000fc40008000000 */
[----:B------:R-:W-:Y:S02]  /*20ad0*/  USEL UR7, UR7, URZ, UP1 ;  /* 0x0000003f07077287 */ /* 0x000fe40008800000 */
[----:B------:R-:W-:Y:S01]  /*20ae0*/  ULOP3.LUT UR9, UR9, UR8, URZ, 0x3c, !UPT ;  /* 0x0000000809097292 */ /* 0x000fe2000f8e3c3f */
[----:B------:R-:W-:Y:S11]  /*20af0*/  @P1 BRA `(.L_x_25) ;  /* 0xfffffefc00801947 */ /* 0x000ff6000383ffff */
.L_x_18:
[----:B-----5:R-:W0:Y:S02]  /*20b00*/  LDC R0, c[0x0][0x28c] ;  /* 0x0000a300ff007b82 */ /* 0x020e240000000800 */
[----:B0-----:R-:W-:-:S13]  /*20b10*/  ISETP.GE.AND P1, PT, R0, 0x1, PT ;  /* 0x000000010000780c */ /* 0x001fda0003f26270 */
[----:B------:R-:W-:Y:S05]  /*20b20*/  @!P1 BRA `(.L_x_26) ;  /* 0x00000000004c9947 */ /* 0x000fea0003800000 */
[----:B------:R-:W-:Y:S05]  /*20b30*/  @!P0 BRA `(.L_x_27) ;  /* 0x0000000000048947 */ /* 0x000fea0003800000 */
[----:B------:R-:W-:Y:S01]  /*20b40*/  BPT.TRAP 0x1 ;  /* 0x000000040000795c */ /* 0x000fe20000300000 */
.L_x_27:
[----:B------:R-:W0:Y:S01]  /*20b50*/  S2UR UR7, SR_CgaCtaId ;  /* 0x00000000000779c3 */ /* 0x000e220000008800 */
[----:B------:R-:W-:-:S04]  /*20b60*/  UISETP.LT.AND UP0, UPT, UR43, 0x1, UPT ;  /* 0x000000012b00788c */ /* 0x000fc8000bf01270 */
[----:B------:R-:W-:Y:S02]  /*20b70*/  USEL UR6, UR43, 0x1, UP0 ;  /* 0x000000012b067887 */ /* 0x000fe40008000000 */
[----:B------:R-:W-:Y:S02]  /*20b80*/  UISETP.GT.U32.AND UP0, UPT, UR37, 0x1, UPT ;  /* 0x000000012500788c */ /* 0x000fe4000bf04070 */
[----:B------:R-:W-:-:S04]  /*20b90*/  UIADD3 UR6, UR39, UR43, -UR6 ;  /* 0x0000002b27067290 */ /* 0x000fc8000fffe806 */
[----:B------:R-:W-:Y:S01]  /*20ba0*/  UIMAD.WIDE.U32 UR4, UR6, -0x55555555, URZ ;  /* 0xaaaaaaab060478a5 */ /* 0x000fe2000f8e003f */
[----:B------:R-:W-:-:S03]  /*20bb0*/  PLOP3.LUT P0, PT, PT, PT, UP0, 0x80, 0x0 ;  /* 0x000000000000781c */ /* 0x000fc60003f0f008 */
[----:B------:R-:W-:-:S03]  /*20bc0*/  USHF.R.U32.HI UR4, URZ, 0x1, UR5 ;  /* 0x000000013f047899 */ /* 0x000fc60008011605 */
[----:B------:R-:W-:Y:S01]  /*20bd0*/  UMOV UR5, 0x400 ;  /* 0x0000040000057882 */ /* 0x000fe20000000000 */
[----:B------:R-:W-:Y:S02]  /*20be0*/  UIMAD UR6, UR4, -0x3, UR6 ;  /* 0xfffffffd040678a4 */ /* 0x000fe4000f8e0206 */
[----:B0-----:R-:W-:-:S04]  /*20bf0*/  ULEA UR5, UR7, UR5, 0x18 ;  /* 0x0000000507057291 */ /* 0x001fc8000f8ec03f */
[----:B------:R-:W-:-:S04]  /*20c00*/  ULEA UR6, UR6, UR5, 0x3 ;  /* 0x0000000506067291 */ /* 0x000fc8000f8e183f */
[----:B------:R-:W-:-:S04]  /*20c10*/  UIADD3 UR6, UR6, 0x18, URZ ;  /* 0x0000001806067890 */ /* 0x000fc8000fffe03f */
[----:B------:R-:W-:-:S09]  /*20c20*/  UPRMT UR6, URZ, 0x654, UR6 ;  /* 0x000006543f067896 */ /* 0x000fd20008000006 */
[----:B------:R-:W-:Y:S01]  /*20c30*/  SYNCS.ARRIVE.TRANS64.RED.A1T0 RZ, [UR6], RZ ;  /* 0x000000ffffff79a7 */ /* 0x000fe20008100406 */
[----:B------:R-:W-:Y:S05]  /*20c40*/  @P0 BRA `(.L_x_26) ;  /* 0x0000000000040947 */ /* 0x000fea0003800000 */
[----:B------:R-:W-:Y:S01]  /*20c50*/  BPT.TRAP 0x1 ;  /* 0x000000040000795c */ /* 0x000fe20000300000 */
.L_x_26:
[----:B------:R-:W0:Y:S01]  /*20c60*/  S2R R8, SR_TID.X ;  /* 0x0000000000087919 */ /* 0x000e220000002100 */
[----:B------:R-:W-:Y:S01]  /*20c70*/  IMAD.MOV.U32 R19, RZ, RZ, 0x6540 ;  /* 0x00006540ff137424 */ /* 0x000fe200078e00ff */
[----:B------:R-:W-:Y:S01]  /*20c80*/  USHF.R.S32.HI UR10, URZ, 0x1f, UR42 ;  /* 0x0000001f3f0a7899 */ /* 0x000fe2000801142a */
[----:B------:R-:W-:Y:S01]  /*20c90*/  LOP3.LUT R4, R160, 0x1, RZ, 0xc0, !PT ;  /* 0x00000001a0047812 */ /* 0x000fe200078ec0ff */
[----:B------:R-:W-:Y:S01]  /*20ca0*/  ULDC.64 UR8, c[0x0][0x5d0] ;  /* 0x0001740000087ab9 */ /* 0x000fe20000000a00 */
[----:B------:R-:W-:Y:S01]  /*20cb0*/  UIMAD.WIDE UR6, UR40, 0x100, URZ ;  /* 0x00000100280678a5 */ /* 0x000fe2000f8e023f */
[----:B------:R-:W-:Y:S01]  /*20cc0*/  MOV R6, UR8 ;  /* 0x0000000800067c02 */ /* 0x000fe20008000f00 */
[----:B------:R-:W-:Y:S01]  /*20cd0*/  UIMAD UR4, UR10, UR8, URZ ;  /* 0x000000080a0472a4 */ /* 0x000fe2000f8e023f */
[----:B------:R-:W-:Y:S01]  /*20ce0*/  IMAD.SHL.U32 R3, R4, 0x40, RZ ;  /* 0x0000004004037824 */ /* 0x000fe200078e00ff */
[----:B------:R-:W-:Y:S02]  /*20cf0*/  USHF.L.U32 UR40, UR40, 0x8, URZ ;  /* 0x0000000828287899 */ /* 0x000fe4000800063f */
[----:B------:R-:W-:Y:S01]  /*20d00*/  UIMAD UR4, UR42, UR9, UR4 ;  /* 0x000000092a0472a4 */ /* 0x000fe2000f8e0204 */
[----:B------:R-:W-:Y:S01]  /*20d10*/  ULDC UR8, c[0x0][0x284] ;  /* 0x0000a10000087ab9 */ /* 0x000fe20000000800 */
[----:B------:R-:W-:Y:S01]  /*20d20*/  UIADD3 UR39, UR43, UR39, URZ ;  /* 0x000000272b277290 */ /* 0x000fe2000fffe03f */
[----:B------:R-:W-:Y:S01]  /*20d30*/  MOV R17, UR8 ;  /* 0x0000000800117c02 */ /* 0x000fe20008000f00 */
[----:B------:R-:W-:-:S02]  /*20d40*/  UISETP.GE.U32.AND UP2, UPT, UR43, 0x3, UPT ;  /* 0x000000032b00788c */ /* 0x000fc4000bf46070 */
[----:B------:R-:W-:-:S04]  /*20d50*/  UISETP.GT.U32.AND UP1, UPT, UR39, 0x2, UPT ;  /* 0x000000022700788c */ /* 0x000fc8000bf24070 */
[----:B------:R-:W-:Y:S01]  /*20d60*/  UISETP.LT.U32.AND UP1, UPT, UR43, 0x3, UP1 ;  /* 0x000000032b00788c */ /* 0x000fe20008f21070 */
[----:B0-----:R-:W-:Y:S02]  /*20d70*/  SHF.L.U32 R18, R8, 0x1, RZ ;  /* 0x0000000108127819 */ /* 0x001fe400000006ff */
[----:B------:R-:W-:Y:S02]  /*20d80*/  SHF.R.U32.HI R0, RZ, 0x2, R8 ;  /* 0x00000002ff007819 */ /* 0x000fe40000011608 */
[----:B------:R-:W-:Y:S02]  /*20d90*/  LOP3.LUT R18, R18, 0x6, RZ, 0xc0, !PT ;  /* 0x0000000612127812 */ /* 0x000fe400078ec0ff */
[----:B------:R-:W-:Y:S02]  /*20da0*/  LOP3.LUT R5, R8, 0x60, RZ, 0xc0, !PT ;  /* 0x0000006008057812 */ /* 0x000fe400078ec0ff */
[----:B------:R-:W-:Y:S01]  /*20db0*/  PRMT R18, R18, R19, UR41 ;  /* 0x0000002912127e16 */ /* 0x000fe20008000013 */
[----:B------:R-:W-:Y:S01]  /*20dc0*/  USHF.L.U32 UR41, UR41, 0x8, URZ ;  /* 0x0000000829297899 */ /* 0x000fe2000800063f */
[----:B------:R-:W-:-:S02]  /*20dd0*/  LOP3.LUT R0, R0, 0x7, RZ, 0xc0, !PT ;  /* 0x0000000700007812 */ /* 0x000fc400078ec0ff */
[----:B------:R-:W-:Y:S02]  /*20de0*/  SHF.R.S32.HI R19, RZ, 0x1f, R18 ;  /* 0x0000001fff137819 */ /* 0x000fe40000011412 */
[----:B------:R-:W-:Y:S02]  /*20df0*/  SHF.R.U32.HI R5, RZ, 0x1, R5 ;  /* 0x00000001ff057819 */ /* 0x000fe40000011605 */
[----:B------:R-:W-:Y:S01]  /*20e00*/  LOP3.LUT R3, R3, 0x40, R0, 0xe2, !PT ;  /* 0x0000004003037812 */ /* 0x000fe200078ee200 */
[----:B------:R-:W-:Y:S01]  /*20e10*/  IMAD.WIDE.U32 R6, R6, UR42, R18 ;  /* 0x0000002a06067c25 */ /* 0x000fe2000f8e0012 */
[----:B------:R-:W-:Y:S02]  /*20e20*/  IADD3 R0, RZ, -R5, -R0 ;  /* 0x80000005ff007210 */ /* 0x000fe40007ffe800 */
[----:B------:R-:W-:Y:S01]  /*20e30*/  LOP3.LUT R3, R3, UR6, R5, 0xfe, !PT ;  /* 0x0000000603037c12 */ /* 0x000fe2000f8efe05 */
[----:B------:R-:W-:Y:S01]  /*20e40*/  VIADD R7, R7, UR4 ;  /* 0x0000000407077c36 */ /* 0x000fe20008000000 */
[----:B------:R-:W-:Y:S01]  /*20e50*/  ULDC UR4, c[0x0][0x288] ;  /* 0x0000a20000047ab9 */ /* 0x000fe20000000800 */
[----:B------:R-:W-:Y:S01]  /*20e60*/  IMAD R0, R4, -0x40, R0 ;  /* 0xffffffc004007824 */ /* 0x000fe200078e0200 */
[----:B------:R-:W-:Y:S01]  /*20e70*/  UISETP.GE.AND UP0, UPT, UR41, UR4, UPT ;  /* 0x000000042900728c */ /* 0x000fe2000bf06270 */
[----:B------:R-:W-:-:S03]  /*20e80*/  IMAD.MOV.U32 R4, RZ, RZ, -0x2 ;  /* 0xfffffffeff047424 */ /* 0x000fc600078e00ff */
[----:B------:R-:W-:Y:S02]  /*20e90*/  UISETP.GE.OR UP0, UPT, UR40, UR8, UP0 ;  /* 0x000000082800728c */ /* 0x000fe40008706670 */
[----:B------:R-:W-:Y:S01]  /*20ea0*/  IADD3 R17, R17, -UR40, R0 ;  /* 0x8000002811117c10 */ /* 0x000fe2000fffe000 */
[----:B------:R-:W-:Y:S01]  /*20eb0*/  USEL UR8, URZ, 0x1, !UP1 ;  /* 0x000000013f087887 */ /* 0x000fe2000c800000 */
[----:B------:R-:W-:Y:S01]  /*20ec0*/  LOP3.LUT R0, R8, 0x3, RZ, 0xc0, !PT ;  /* 0x0000000308007812 */ /* 0x000fe200078ec0ff */
[----:B------:R-:W-:Y:S01]  /*20ed0*/  UMOV UR40, 0xffffffff ;  /* 0xffffffff00287882 */ /* 0x000fe20000000000 */
[----:B------:R-:W-:Y:S01]  /*20ee0*/  PLOP3.LUT P0, PT, PT, PT, UP0, 0x80, 0x0 ;  /* 0x000000000000781c */ /* 0x000fe20003f0f008 */
[----:B------:R-:W-:Y:S02]  /*20ef0*/  ULOP3.LUT UR36, UR36, UR8, URZ, 0x3c, !UPT ;  /* 0x0000000824247292 */ /* 0x000fe4000f8e3c3f */
[----:B------:R-:W-:Y:S01]  /*20f00*/  IMAD R0, R0, R4, UR4 ;  /* 0x0000000400007e24 */ /* 0x000fe2000f8e0204 */
[----:B------:R-:W-:-:S04]  /*20f10*/  UIMAD.WIDE.U32 UR4, UR39, -0x55555555, URZ ;  /* 0xaaaaaaab270478a5 */ /* 0x000fc8000f8e003f */
[----:B------:R-:W-:Y:S01]  /*20f20*/  USHF.R.U32.HI UR4, URZ, 0x1, UR5 ;  /* 0x000000013f047899 */ /* 0x000fe20008011605 */
[----:B------:R-:W-:-:S03]  /*20f30*/  IADD3 R0, R0, -UR41, RZ ;  /* 0x8000002900007c10 */ /* 0x000fc6000fffe0ff */
[----:B------:R-:W-:Y:S02]  /*20f40*/  UIMAD UR39, UR4, -0x3, UR39 ;  /* 0xfffffffd042778a4 */ /* 0x000fe4000f8e0227 */
[----:B------:R-:W-:Y:S01]  /*20f50*/  @UP2 ULOP3.LUT UR36, UR36, 0x1, UR4, 0x78, !UPT ;  /* 0x0000000124242892 */ /* 0x000fe2000f8e7804 */
[----:B------:R-:W-:Y:S11]  /*20f60*/  @P0 BRA `(.L_x_28) ;  /* 0x000000d4007c0947 */ /* 0x000ff60003800000 */
[----:B------:R-:W-:Y:S01]  /*20f70*/  FSETP.NEU.AND P0, PT, R16, RZ, PT ;  /* 0x000000ff1000720b */ /* 0x000fe20003f0d000 */
[----:B------:R-:W-:Y:S01]  /*20f80*/  ULDC.64 UR8, c[0x0][0x5c8] ;  /* 0x0001720000087ab9 */ /* 0x000fe20000000a00 */
[----:B------:R-:W-:Y:S01]  /*20f90*/  ISETP.GT.AND P3, PT, R17, RZ, PT ;  /* 0x000000ff1100720c */ /* 0x000fe20003f64270 */
[----:B------:R-:W-:Y:S01]  /*20fa0*/  UIMAD UR4, UR7, UR8, URZ ;  /* 0x00000008070472a4 */ /* 0x000fe2000f8e023f */
[----:B------:R-:W-:Y:S01]  /*20fb0*/  IMAD.U32 R10, RZ, RZ, UR9 ;  /* 0x00000009ff0a7e24 */ /* 0x000fe2000f8e00ff */
[----:B------:R-:W-:Y:S01]  /*20fc0*/  BSSY B0, `(.L_x_28) ;  /* 0x0000d59000007945 */ /* 0x000fe20003800000 */
[----:B------:R-:W-:Y:S01]  /*20fd0*/  IMAD.WIDE.U32 R6, R3, UR8, R6 ;  /* 0x0000000803067c25 */ /* 0x000fe2000f8e0006 */
[----:B------:R-:W-:-:S03]  /*20fe0*/  ISETP.GT.AND P1, PT, R0, RZ, P3 ;  /* 0x000000ff0000720c */ /* 0x000fc60001f24270 */
[----:B------:R-:W-:-:S05]  /*20ff0*/  IMAD R10, R3, R10, UR4 ;  /* 0x00000004030a7e24 */ /* 0x000fca000f8e020a */
[----:B------:R-:W-:Y:S01]  /*21000*/  IADD3 R10, R7, R10, RZ ;  /* 0x0000000a070a7210 */ /* 0x000fe20007ffe0ff */
[----:B------:R-:W-:Y:S06]  /*21010*/  @!P0 BRA `(.L_x_29) ;  /* 0x0000009400188947 */ /* 0x000fec0003800000 */
[----:B------:R-:W0:Y:S01]  /*21020*/  LDC.64 R22, c[0x0][0x5b8] ;  /* 0x00016e00ff167b82 */ /* 0x000e220000000a00 */
[----:B------:R-:W2:Y:S01]  /*21030*/  LDL.LU R11, [R1] ;  /* 0x00000000010b7983 */ /* 0x000ea20000300800 */
[----:B------:R-:W-:-:S06]  /*21040*/  ULDC.64 UR4, c[0x0][0x5c0] ;  /* 0x0001700000047ab9 */ /* 0x000fcc0000000a00 */
[----:B------:R-:W1:Y:S08]  /*21050*/  LDC.64 R14, c[0x0][0x5b0] ;  /* 0x00016c00ff0e7b82 */ /* 0x000e700000000a00 */
[----:B------:R-:W3:Y:S01]  /*21060*/  LDC.64 R12, c[0x0][0x5a8] ;  /* 0x00016a00ff0c7b82 */ /* 0x000ee20000000a00 */
[C---:B0-----:R-:W-:Y:S02]  /*21070*/  IMAD R157, R22.reuse, UR10, RZ ;  /* 0x0000000a169d7c24 */ /* 0x041fe4000f8e02ff */
[----:B------:R-:W-:-:S04]  /*21080*/  IMAD.WIDE.U32 R152, R22, UR42, R18 ;  /* 0x0000002a16987c25 */ /* 0x000fc8000f8e0012 */
[----:B------:R-:W-:Y:S01]  /*21090*/  IMAD R157, R23, UR42, R157 ;  /* 0x0000002a179d7c24 */ /* 0x000fe2000f8e029d */
[----:B------:R-:W-:Y:S01]  /*210a0*/  MOV R20, R152 ;  /* 0x0000009800147202 */ /* 0x000fe20000000f00 */
[----:B-1----:R-:W-:Y:S02]  /*210b0*/  IMAD R156, R14, UR7, RZ ;  /* 0x000000070e9c7c24 */ /* 0x002fe4000f8e02ff */
[----:B------:R-:W-:Y:S02]  /*210c0*/  IMAD.IADD R21, R153, 0x1, R157 ;  /* 0x0000000199157824 */ /* 0x000fe400078e029d */
[C---:B------:R-:W-:Y:S02]  /*210d0*/  IMAD R156, R3.reuse, R15, R156 ;  /* 0x0000000f039c7224 */ /* 0x040fe400078e029c */
[----:B------:R-:W-:-:S04]  /*210e0*/  IMAD.WIDE.U32 R4, R3, R14, R20 ;  /* 0x0000000e03047225 */ /* 0x000fc800078e0014 */
[----:B------:R-:W-:Y:S01]  /*210f0*/  IMAD.IADD R5, R5, 0x1, R156 ;  /* 0x0000000105057824 */ /* 0x000fe200078e029c */
[----:B---3--:R-:W-:-:S04]  /*21100*/  LEA R8, P0, R4, R12, 0x2 ;  /* 0x0000000c04087211 */ /* 0x008fc800078010ff */
[----:B------:R-:W-:-:S05]  /*21110*/  LEA.HI.X R9, R4, R13, R5, 0x2, P0 ;  /* 0x0000000d04097211 */ /* 0x000fca00000f1405 */
[----:B------:R-:W3:Y:S01]  /*21120*/  @P1 LDG.E.LTC128B R23, desc[UR44][R8.64] ;  /* 0x0000002c08171981 */ /* 0x000ee2000c1e1920 */
[C---:B------:R-:W-:Y:S01]  /*21130*/  LEA R4, P0, R6.reuse, UR4, 0x2 ;  /* 0x0000000406047c11 */ /* 0x040fe2000f8010ff */
[----:B------:R-:W-:Y:S03]  /*21140*/  BSSY B1, `(.L_x_30) ;  /* 0x000000e000017945 */ /* 0x000fe60003800000 */
[----:B------:R-:W-:Y:S01]  /*21150*/  LEA.HI.X R5, R6, UR5, R10, 0x2, P0 ;  /* 0x0000000506057c11 */ /* 0x000fe200080f140a */
[----:B---3--:R-:W-:-:S04]  /*21160*/  FMUL R6, R23, R16 ;  /* 0x0000001017067220 */ /* 0x008fc80000400000 */
[----:B--2---:R-:W-:-:S05]  /*21170*/  FFMA R6, R11, R2, R6 ;  /* 0x000000020b067223 */ /* 0x004fca0000000006 */
[----:B------:R0:W-:Y:S02]  /*21180*/  @P1 STG.E desc[UR44][R4.64], R6 ;  /* 0x0000000604001986 */ /* 0x0001e4000c10192c */
[----:B0-----:R-:W-:-:S05]  /*21190*/  IMAD.WIDE.U32 R6, R3, R14, R18 ;  /* 0x0000000e03067225 */ /* 0x001fca00078e0012 */
[----:B------:R-:W-:-:S03]  /*211a0*/  IADD3 R7, R156, R7, RZ ;  /* 0x000000079c077210 */ /* 0x000fc60007ffe0ff */
[----:B------:R-:W-:-:S04]  /*211b0*/  IMAD.WIDE.U32 R6, R22, UR42, R6 ;  /* 0x0000002a16067c25 */ /* 0x000fc8000f8e0006 */
[----:B------:R-:W-:Y:S01]  /*211c0*/  IMAD.IADD R7, R157, 0x1, R7 ;  /* 0x000000019d077824 */ /* 0x000fe200078e0207 */
[----:B------:R-:W-:-:S04]  /*211d0*/  LEA R10, P0, R6, R12, 0x2 ;  /* 0x0000000c060a7211 */ /* 0x000fc800078010ff */
[----:B------:R-:W-:Y:S02]  /*211e0*/  LEA.HI.X R11, R6, R13, R7, 0x2, P0 ;  /* 0x0000000d060b7211 */ /* 0x000fe400000f1407 */
[----:B------:R-:W-:-:S13]  /*211f0*/  ISETP.GT.AND P0, PT, R0, 0x1, P3 ;  /* 0x000000010000780c */ /* 0x000fda0001f04270 */
[----:B------:R-:W-:Y:S05]  /*21200*/  @!P0 BRA `(.L_x_31) ;  /* 0x0000000000048947 */ /* 0x000fea0003800000 */
[----:B------:R0:W5:Y:S02]  /*21210*/  LDG.E.LTC128B R23, desc[UR44][R10.64+0x4] ;  /* 0x0000042c0a177981 */ /* 0x000164000c1e1920 */
.L_x_31:
[----:B------:R-:W-:Y:S05]  /*21220*/  BSYNC B1 ;  /* 0x0000000000017941 */ /* 0x000fea0003800000 */
.L_x_30:
[----:B------:R-:W2:Y:S01]  /*21230*/  LDL.LU R7, [R1+0x4] ;  /* 0x0000040001077983 */ /* 0x000ea20000300800 */
[----:B-----5:R-:W-:Y:S01]  /*21240*/  FMUL R6, R23, R16 ;  /* 0x0000001017067220 */ /* 0x020fe20000400000 */
[C---:B------:R-:W-:Y:S02]  /*21250*/  SHF.L.U64.HI R155, R14.reuse, 0x3, R15 ;  /* 0x000000030e9b7819 */ /* 0x040fe4000001020f */
[----:B------:R-:W-:Y:S01]  /*21260*/  SHF.L.U32 R154, R14, 0x3, RZ ;  /* 0x000000030e9a7819 */ /* 0x000fe200000006ff */
[----:B------:R-:W3:Y:S01]  /*21270*/  LDL.LU R159, [R1+0x8] ;  /* 0x00000800019f7983 */ /* 0x000ee20000300800 */
[----:B------:R-:W-:Y:S01]  /*21280*/  ISETP.GT.AND P1, PT, R17, 0x8, PT ;  /* 0x000000081100780c */ /* 0x000fe20003f24270 */
[----:B--2---:R-:W-:-:S05]  /*21290*/  FFMA R6, R7, R2, R6 ;  /* 0x0000000207067223 */ /* 0x004fca0000000006 */
[----:B------:R1:W-:Y:S01]  /*212a0*/  @P0 STG.E desc[UR44][R4.64+0x4], R6 ;  /* 0x0000040604000986 */ /* 0x0003e2000c10192c */
[----:B------:R-:W-:Y:S01]  /*212b0*/  ISETP.GT.AND P0, PT, R0, RZ, P1 ;  /* 0x000000ff0000720c */ /* 0x000fe20000f04270 */
[----:B-1----:R-:W-:-:S04]  /*212c0*/  IMAD.WIDE.U32 R6, R3, R14, R154 ;  /* 0x0000000e03067225 */ /* 0x002fc800078e009a */
[----:B------:R-:W-:Y:S01]  /*212d0*/  IMAD.IADD R156, R156, 0x1, R7 ;  /* 0x000000019c9c7824 */ /* 0x000fe200078e0207 */
[----:B------:R-:W-:-:S04]  /*212e0*/  IADD3 R7, P2, R152, R6, RZ ;  /* 0x0000000698077210 */ /* 0x000fc80007f5e0ff */
[----:B------:R-:W-:Y:S02]  /*212f0*/  IADD3.X R9, R156, R21, RZ, P2, !PT ;  /* 0x000000159c097210 */ /* 0x000fe400017fe4ff */
[----:B------:R-:W-:-:S04]  /*21300*/  LEA R8, P2, R7, R12, 0x2 ;  /* 0x0000000c07087211 */ /* 0x000fc800078410ff */
[----:B------:R-:W-:-:S05]  /*21310*/  LEA.HI.X R9, R7, R13, R9, 0x2, P2 ;  /* 0x0000000d07097211 */ /* 0x000fca00010f1409 */
[----:B------:R1:W2:Y:S01]  /*21320*/  @P0 LDG.E.LTC128B R23, desc[UR44][R8.64] ;  /* 0x0000002c08170981 */ /* 0x0002a2000c1e1920 */
[----:B------:R-:W-:Y:S01]  /*21330*/  IADD3 R6, P2, R18, R6, RZ ;  /* 0x0000000612067210 */ /* 0x000fe20007f5e0ff */
[----:B------:R-:W-:Y:S01]  /*21340*/  IMAD.U32 R158, RZ, RZ, UR8 ;  /* 0x00000008ff9e7e24 */ /* 0x000fe2000f8e00ff */
[----:B------:R-:W-:Y:S01]  /*21350*/  ISETP.GT.AND P4, PT, R0, 0x1, P1 ;  /* 0x000000010000780c */ /* 0x000fe20000f84270 */
[----:B------:R-:W-:Y:S02]  /*21360*/  BSSY B1, `(.L_x_32) ;  /* 0x0000011000017945 */ /* 0x000fe40003800000 */
[----:B------:R-:W-:Y:S01]  /*21370*/  IMAD.X R7, R19, 0x1, R156, P2 ;  /* 0x0000000113077824 */ /* 0x000fe200010e069c */
[----:B------:R-:W-:Y:S02]  /*21380*/  MOV R156, UR9 ;  /* 0x00000009009c7c02 */ /* 0x000fe40008000f00 */
[----:B------:R-:W-:Y:S01]  /*21390*/  SHF.L.U32 R158, R158, 0x5, RZ ;  /* 0x000000059e9e7819 */ /* 0x000fe200000006ff */
[----:B------:R-:W-:-:S05]  /*213a0*/  IMAD.WIDE.U32 R6, R22, UR42, R6 ;  /* 0x0000002a16067c25 */ /* 0x000fca000f8e0006 */
[----:B------:R-:W-:Y:S02]  /*213b0*/  IADD3 R7, R157, R7, RZ ;  /* 0x000000079d077210 */ /* 0x000fe40007ffe0ff */
[----:B-1----:R-:W-:-:S04]  /*213c0*/  LEA R8, P2, R6, R12, 0x2 ;  /* 0x0000000c06087211 */ /* 0x002fc800078410ff */
[----:B------:R-:W-:Y:S01]  /*213d0*/  LEA.HI.X R9, R6, R13, R7, 0x2, P2 ;  /* 0x0000000d06097211 */ /* 0x000fe200010f1407 */
[----:B------:R-:W-:-:S05]  /*213e0*/  IMAD.U32 R6, RZ, RZ, UR8 ;  /* 0x00000008ff067e24 */ /* 0x000fca000f8e00ff */
[----:B------:R-:W-:Y:S01]  /*213f0*/  SHF.L.U64.HI R156, R6, 0x5, R156 ;  /* 0x00000005069c7819 */ /* 0x000fe2000001029c */
[----:B--2---:R-:W-:-:S04]  /*21400*/  FMUL R6, R23, R16 ;  /* 0x0000001017067220 */ /* 0x004fc80000400000 */
[----:B---3--:R-:W-:Y:S01]  /*21410*/  FFMA R159, R159, R2, R6 ;  /* 0x000000029f9f7223 */ /* 0x008fe20000000006 */
[----:B------:R-:W-:-:S05]  /*21420*/  IADD3 R6, P2, R158, R4, RZ ;  /* 0x000000049e067210 */ /* 0x000fca0007f5e0ff */
[----:B------:R-:W-:-:S05]  /*21430*/  IMAD.X R7, R156, 0x1, R5, P2 ;  /* 0x000000019c077824 */ /* 0x000fca00010e0605 */
[----:B------:R1:W-:Y:S01]  /*21440*/  @P0 STG.E desc[UR44][R6.64], R159 ;  /* 0x0000009f06000986 */ /* 0x0003e2000c10192c */
[----:B------:R-:W-:Y:S05]  /*21450*/  @!P4 BRA `(.L_x_33) ;  /* 0x000000000004c947 */ /* 0x000fea0003800000 */
[----:B------:R2:W5:Y:S02]  /*21460*/  LDG.E.LTC128B R23, desc[UR44][R8.64+0x4] ;  /* 0x0000042c08177981 */ /* 0x000564000c1e1920 */
.L_x_33:
[----:B------:R-:W-:Y:S05]  /*21470*/  BSYNC B1 ;  /* 0x0000000000017941 */ /* 0x000fea0003800000 */
.L_x_32:
[----:B------:R-:W3:Y:S01]  /*21480*/  LDL.LU R161, [R1+0xc] ;  /* 0x00000c0001a17983 */ /* 0x000ee20000300800 */
[----:B-1---5:R-:W-:Y:S01]  /*21490*/  FMUL R159, R23, R16 ;  /* 0x00000010179f7220 */ /* 0x022fe20000400000 */
[----:B------:R-:W-:Y:S01]  /*214a0*/  ISETP.GT.AND P0, PT, R0, 0x8, P3 ;  /* 0x000000080000780c */ /* 0x000fe20001f04270 */
[----:B------:R-:W-:Y:S02]  /*214b0*/  BSSY B1, `(.L_x_34) ;  /* 0x0000005000017945 */ /* 0x000fe40003800000 */
[----:B---3--:R-:W-:-:S05]  /*214c0*/  FFMA R159, R161, R2, R159 ;  /* 0x00000002a19f7223 */ /* 0x008fca000000009f */
[----:B------:R1:W-:Y:S05]  /*214d0*/  @P4 STG.E desc[UR44][R6.64+0x4], R159 ;  /* 0x0000049f06004986 */ /* 0x0003ea000c10192c */
[----:B------:R-:W-:Y:S05]  /*214e0*/  @!P0 BRA `(.L_x_35) ;  /* 0x0000000000048947 */ /* 0x000fea0003800000 */
[----:B------:R3:W5:Y:S02]  /*214f0*/  LDG.E.LTC128B R23, desc[UR44][R10.64+0x20] ;  /* 0x0000202c0a177981 */ /* 0x000764000c1e1920 */
.L_x_35:
[----:B------:R-:W-:Y:S05]  /*21500*/  BSYNC B1 ;  /* 0x0000000000017941 */ /* 0x000fea0003800000 */
.L_x_34:
[----:B------:R-:W4:Y:S01]  /*21510*/  LDL.LU R161, [R1+0x10] ;  /* 0x0000100001a17983 */ /* 0x000f220000300800 */
[----:B-1---5:R-:W-:Y:S01]  /*21520*/  FMUL R159, R23, R16 ;  /* 0x00000010179f7220 */ /* 0x022fe20000400000 */
[----:B------:R-:W-:Y:S01]  /*21530*/  ISETP.GT.AND P2, PT, R0, 0x9, P3 ;  /* 0x000000090000780c */ /* 0x000fe20001f44270 */
[----:B------:R-:W-:Y:S02]  /*21540*/  BSSY B1, `(.L_x_36) ;  /* 0x0000005000017945 */ /* 0x000fe40003800000 */
[----:B----4-:R-:W-:-:S05]  /*21550*/  FFMA R159, R161, R2, R159 ;  /* 0x00000002a19f7223 */ /* 0x010fca000000009f */
[----:B------:R1:W-:Y:S05]  /*21560*/  @P0 STG.E desc[UR44][R4.64+0x20], R159 ;  /* 0x0000209f04000986 */ /* 0x0003ea000c10192c */
[----:B------:R-:W-:Y:S05]  /*21570*/  @!P2 BRA `(.L_x_37) ;  /* 0x000000000004a947 */ /* 0x000fea0003800000 */
[----:B------:R4:W5:Y:S02]  /*21580*/  LDG.E.LTC128B R23, desc[UR44][R10.64+0x24] ;  /* 0x0000242c0a177981 */ /* 0x000964000c1e1920 */
.L_x_37:
[----:B------:R-:W-:Y:S05]  /*21590*/  BSYNC B1 ;  /* 0x0000000000017941 */ /* 0x000fea0003800000 */
.L_x_36:
[----:B------:R-:W2:Y:S01]  /*215a0*/  LDL.LU R161, [R1+0x14] ;  /* 0x0000140001a17983 */ /* 0x000ea20000300800 */
[----:B-1---5:R-:W-:Y:S01]  /*215b0*/  FMUL R159, R23, R16 ;  /* 0x00000010179f7220 */ /* 0x022fe20000400000 */
[----:B------:R-:W-:Y:S01]  /*215c0*/  ISETP.GT.AND P0, PT, R0, 0x8, P1 ;  /* 0x000000080000780c */ /* 0x000fe20000f04270 */
[----:B------:R-:W-:Y:S02]  /*215d0*/  BSSY B1, `(.L_x_38) ;  /* 0x0000005000017945 */ /* 0x000fe40003800000 */
[----:B--2---:R-:W-:-:S05]  /*215e0*/  FFMA R159, R161, R2, R159 ;  /* 0x00000002a19f7223 */ /* 0x004fca000000009f */
[----:B------:R1:W-:Y:S05]  /*215f0*/  @P2 STG.E desc[UR44][R4.64+0x24], R159 ;  /* 0x0000249f04002986 */ /* 0x0003ea000c10192c */
[----:B------:R-:W-:Y:S05]  /*21600*/  @!P0 BRA `(.L_x_39) ;  /* 0x0000000000048947 */ /* 0x000fea0003800000 */
[----:B------:R2:W5:Y:S02]  /*21610*/  LDG.E.LTC128B R23, desc[UR44][R8.64+0x20] ;  /* 0x0000202c08177981 */ /* 0x000564000c1e1920 */
.L_x_39:
[----:B------:R-:W-:Y:S05]  /*21620*/  BSYNC B1 ;  /* 0x0000000000017941 */ /* 0x000fea0003800000 */
.L_x_38:
        /* <DEDUP_REMOVED lines=8> */
.L_x_41:
[----:B------:R-:W-:Y:S05]  /*216b0*/  BSYNC B1 ;  /* 0x0000000000017941 */ /* 0x000fea0003800000 */
.L_x_40:
        /* <DEDUP_REMOVED lines=8> */
.L_x_43:
[----:B------:R-:W-:Y:S05]  /*21740*/  BSYNC B1 ;  /* 0x0000000000017941 */ /* 0x000fea0003800000 */
.L_x_42:
        /* <DEDUP_REMOVED lines=8> */
.L_x_45:
[----:B------:R-:W-:Y:S05]  /*217d0*/  BSYNC B1 ;  /* 0x0000000000017941 */ /* 0x000fea0003800000 */
.L_x_44:
        /* <DEDUP_REMOVED lines=8> */
.L_x_47:
[----:B------:R-:W-:Y:S05]  /*21860*/  BSYNC B1 ;  /* 0x0000000000017941 */ /* 0x000fea0003800000 */
.L_x_46:
        /* <DEDUP_REMOVED lines=8> */
.L_x_49:
[----:B------:R-:W-:Y:S05]  /*218f0*/  BSYNC B1 ;  /* 0x0000000000017941 */ /* 0x000fea0003800000 */
.L_x_48:
        /* <DEDUP_REMOVED lines=8> */
.L_x_51:
[----:B------:R-:W-:Y:S05]  /*21980*/  BSYNC B1 ;  /* 0x0000000000017941 */ /* 0x000fea0003800000 */
.L_x_50:
        /* <DEDUP_REMOVED lines=8> */
.L_x_53:
[----:B------:R-:W-:Y:S05]  /*21a10*/  BSYNC B1 ;  /* 0x0000000000017941 */ /* 0x000fea0003800000 */
.L_x_52:
        /* <DEDUP_REMOVED lines=8> */
.L_x_55:
[----:B------:R-:W-:Y:S05]  /*21aa0*/  BSYNC B1 ;  /* 0x0000000000017941 */ /* 0x000fea0003800000 */
.L_x_54:
        /* <DEDUP_REMOVED lines=8> */
.L_x_57:
[----:B------:R-:W-:Y:S05]  /*21b30*/  BSYNC B1 ;  /* 0x0000000000017941 */ /* 0x000fea0003800000 */
.L_x_56:
        /* <DEDUP_REMOVED lines=8> */
.L_x_59:
[----:B------:R-:W-:Y:S05]  /*21bc0*/  BSYNC B1 ;  /* 0x0000000000017941 */ /* 0x000fea0003800000 */
.L_x_58:
        /* <DEDUP_REMOVED lines=8> */
.L_x_61:
[----:B------:R-:W-:Y:S05]  /*21c50*/  BSYNC B1 ;  /* 0x0000000000017941 */ /* 0x000fea0003800000 */
.L_x_60:
        /* <DEDUP_REMOVED lines=8> */
.L_x_63:
[----:B------:R-:W-:Y:S05]  /*21ce0*/  BSYNC B1 ;  /* 0x0000000000017941 */ /* 0x000fea0003800000 */
.L_x_62:
        /* <DEDUP_REMOVED lines=8> */
.L_x_65:
[----:B------:R-:W-:Y:S05]  /*21d70*/  BSYNC B1 ;  /* 0x0000000000017941 */ /* 0x000fea0003800000 */
.L_x_64:
        /* <DEDUP_REMOVED lines=8> */
.L_x_67:
[----:B------:R-:W-:Y:S05]  /*21e00*/  BSYNC B1 ;  /* 0x0000000000017941 */ /* 0x000fea0003800000 */
.L_x_66:
        /* <DEDUP_REMOVED lines=8> */
.L_x_69:
[----:B------:R-:W-:Y:S05]  /*21e90*/  BSYNC B1 ;  /* 0x0000000000017941 */ /* 0x000fea0003800000 */
.L_x_68:
        /* <DEDUP_REMOVED lines=8> */
.L_x_71:
[----:B------:R-:W-:Y:S05]  /*21f20*/  BSYNC B1 ;  /* 0x0000000000017941 */ /* 0x000fea0003800000 */
.L_x_70:
        /* <DEDUP_REMOVED lines=8> */
.L_x_73:
[----:B------:R-:W-:Y:S05]  /*21fb0*/  BSYNC B1 ;  /* 0x0000000000017941 */ /* 0x000fea0003800000 */
.L_x_72:
        /* <DEDUP_REMOVED lines=8> */
.L_x_75:
[----:B------:R-:W-:Y:S05]  /*22040*/  BSYNC B1 ;  /* 0x0000000000017941 */ /* 0x000fea0003800000 */
.L_x_74:
        /* <DEDUP_REMOVED lines=8> */
.L_x_77:
[----:B------:R-:W-:Y:S05]  /*220d0*/  BSYNC B1 ;  /* 0x0000000000017941 */ /* 0x000fea0003800000 */
.L_x_76:
        /* <DEDUP_REMOVED lines=8> */
.L_x_79:
[----:B------:R-:W-:Y:S05]  /*22160*/  BSYNC B1 ;  /* 0x0000000000017941 */ /* 0x000fea0003800000 */
.L_x_78:
        /* <DEDUP_REMOVED lines=8> */
.L_x_81:
[----:B------:R-:W-:Y:S05]  /*221f0*/  BSYNC B1 ;  /* 0x0000000000017941 */ /* 0x000fea0003800000 */
.L_x_80:
        /* <DEDUP_REMOVED lines=8> */
.L_x_83:
[----:B------:R-:W-:Y:S05]  /*22280*/  BSYNC B1 ;  /* 0x0000000000017941 */ /* 0x000fea0003800000 */
.L_x_82:
        /* <DEDUP_REMOVED lines=8> */
.L_x_85:
[----:B------:R-:W-:Y:S05]  /*22310*/  BSYNC B1 ;  /* 0x0000000000017941 */ /* 0x000fea0003800000 */
.L_x_84:
        /* <DEDUP_REMOVED lines=8> */
.L_x_87:
[----:B------:R-:W-:Y:S05]  /*223a0*/  BSYNC B1 ;  /* 0x0000000000017941 */ /* 0x000fea0003800000 */
.L_x_86:
        /* <DEDUP_REMOVED lines=8> */
.L_x_89:
[----:B------:R-:W-:Y:S05]  /*22430*/  BSYNC B1 ;  /* 0x0000000000017941 */ /* 0x000fea0003800000 */
.L_x_88:
        /* <DEDUP_REMOVED lines=8> */
.L_x_91:
[----:B------:R-:W-:Y:S05]  /*224c0*/  BSYNC B1 ;  /* 0x0000000000017941 */ /* 0x000fea0003800000 */
.L_x_90:
        /* <DEDUP_REMOVED lines=8> */
.L_x_93:
[----:B------:R-:W-:Y:S05]  /*22550*/  BSYNC B1 ;  /* 0x0000000000017941 */ /* 0x000fea0003800000 */
.L_x_92:
        /* <DEDUP_REMOVED lines=8> */
.L_x_95:
[----:B------:R-:W-:Y:S05]  /*225e0*/  BSYNC B1 ;  /* 0x0000000000017941 */ /* 0x000fea0003800000 */
.L_x_94:
        /* <DEDUP_REMOVED lines=8> */
.L_x_97:
[----:B------:R-:W-:Y:S05]  /*22670*/  BSYNC B1 ;  /* 0x0000000000017941 */ /* 0x000fea0003800000 */
.L_x_96:
        /* <DEDUP_REMOVED lines=8> */
.L_x_99:
[----:B------:R-:W-:Y:S05]  /*22700*/  BSYNC B1 ;  /* 0x0000000000017941 */ /* 0x000fea0003800000 */
.L_x_98:
        /* <DEDUP_REMOVED lines=8> */
.L_x_101:
[----:B------:R-:W-:Y:S05]  /*22790*/  BSYNC B1 ;  /* 0x0000000000017941 */ /* 0x000fea0003800000 */
.L_x_100:
        /* <DEDUP_REMOVED lines=8> */
.L_x_103:
[----:B------:R-:W-:Y:S05]  /*22820*/  BSYNC B1 ;  /* 0x0000000000017941 */ /* 0x000fea0003800000 */
.L_x_102:
        /* <DEDUP_REMOVED lines=8> */
.L_x_105:
[----:B------:R-:W-:Y:S05]  /*228b0*/  BSYNC B1 ;  /* 0x0000000000017941 */ /* 0x000fea0003800000 */
.L_x_104:
        /* <DEDUP_REMOVED lines=8> */
.L_x_107:
[----:B------:R-:W-:Y:S05]  /*22940*/  BSYNC B1 ;  /* 0x0000000000017941 */ /* 0x000fea0003800000 */
.L_x_106:
        /* <DEDUP_REMOVED lines=8> */
.L_x_109:
[----:B------:R-:W-:Y:S05]  /*229d0*/  BSYNC B1 ;  /* 0x0000000000017941 */ /* 0x000fea0003800000 */
.L_x_108:
        /* <DEDUP_REMOVED lines=8> */
.L_x_111:
[----:B------:R-:W-:Y:S05]  /*22a60*/  BSYNC B1 ;  /* 0x0000000000017941 */ /* 0x000fea0003800000 */
.L_x_110:
        /* <DEDUP_REMOVED lines=8> */
.L_x_113:
[----:B------:R-:W-:Y:S05]  /*22af0*/  BSYNC B1 ;  /* 0x0000000000017941 */ /* 0x000fea0003800000 */
.L_x_112:
        /* <DEDUP_REMOVED lines=8> */
.L_x_115:
[----:B------:R-:W-:Y:S05]  /*22b80*/  BSYNC B1 ;  /* 0x0000000000017941 */ /* 0x000fea0003800000 */
.L_x_114:
        /* <DEDUP_REMOVED lines=8> */
.L_x_117:
[----:B------:R-:W-:Y:S05]  /*22c10*/  BSYNC B1 ;  /* 0x0000000000017941 */ /* 0x000fea0003800000 */
.L_x_116:
        /* <DEDUP_REMOVED lines=8> */
.L_x_119:
[----:B------:R-:W-:Y:S05]  /*22ca0*/  BSYNC B1 ;  /* 0x0000000000017941 */ /* 0x000fea0003800000 */
.L_x_118:
        /* <DEDUP_REMOVED lines=8> */
.L_x_121:
[----:B------:R-:W-:Y:S05]  /*22d30*/  BSYNC B1 ;  /* 0x0000000000017941 */ /* 0x000fea0003800000 */
.L_x_120:
        /* <DEDUP_REMOVED lines=8> */
.L_x_123:
[----:B------:R-:W-:Y:S05]  /*22dc0*/  BSYNC B1 ;  /* 0x0000000000017941 */ /* 0x000fea0003800000 */
.L_x_122:
        /* <DEDUP_REMOVED lines=8> */
.L_x_125:
[----:B------:R-:W-:Y:S05]  /*22e50*/  BSYNC B1 ;  /* 0x0000000000017941 */ /* 0x000fea0003800000 */
.L_x_124:
        /* <DEDUP_REMOVED lines=8> */
.L_x_127:
[----:B------:R-:W-:Y:S05]  /*22ee0*/  BSYNC B1 ;  /* 0x0000000000017941 */ /* 0x000fea0003800000 */
.L_x_126:
        /* <DEDUP_REMOVED lines=8> */
.L_x_129:
[----:B------:R-:W-:Y:S05]  /*22f70*/  BSYNC B1 ;  /* 0x0000000000017941 */ /* 0x000fea0003800000 */
.L_x_128:
        /* <DEDUP_REMOVED lines=8> */
.L_x_131:
[----:B------:R-:W-:Y:S05]  /*23000*/  BSYNC B1 ;  /* 0x0000000000017941 */ /* 0x000fea0003800000 */
.L_x_130:
        /* <DEDUP_REMOVED lines=8> */
.L_x_133:
[----:B------:R-:W-:Y:S05]  /*23090*/  BSYNC B1 ;  /* 0x0000000000017941 */ /* 0x000fea0003800000 */
.L_x_132:
        /* <DEDUP_REMOVED lines=8> */
.L_x_135:
[----:B------:R-:W-:Y:S05]  /*23120*/  BSYNC B1 ;  /* 0x0000000000017941 */ /* 0x000fea0003800000 */
.L_x_134:
        /* <DEDUP_REMOVED lines=8> */
.L_x_137:
[----:B------:R-:W-:Y:S05]  /*231b0*/  BSYNC B1 ;  /* 0x0000000000017941 */ /* 0x000fea0003800000 */
.L_x_136:
        /* <DEDUP_REMOVED lines=8> */
.L_x_139:
[----:B------:R-:W-:Y:S05]  /*23240*/  BSYNC B1 ;  /* 0x0000000000017941 */ /* 0x000fea0003800000 */
.L_x_138:
        /* <DEDUP_REMOVED lines=8> */
.L_x_141:
[----:B------:R-:W-:Y:S05]  /*232d0*/  BSYNC B1 ;  /* 0x0000000000017941 */ /* 0x000fea0003800000 */
.L_x_140:
        /* <DEDUP_REMOVED lines=8> */
.L_x_143:
[----:B------:R-:W-:Y:S05]  /*23360*/  BSYNC B1 ;  /* 0x0000000000017941 */ /* 0x000fea0003800000 */
.L_x_142:
        /* <DEDUP_REMOVED lines=8> */
.L_x_145:
[----:B------:R-:W-:Y:S05]  /*233f0*/  BSYNC B1 ;  /* 0x0000000000017941 */ /* 0x000fea0003800000 */
.L_x_144:
        /* <DEDUP_REMOVED lines=8> */
.L_x_147:
[----:B------:R-:W-:Y:S05]  /*23480*/  BSYNC B1 ;  /* 0x0000000000017941 */ /* 0x000fea0003800000 */
.L_x_146:
        /* <DEDUP_REMOVED lines=8> */
.L_x_149:
[----:B------:R-:W-:Y:S05]  /*23510*/  BSYNC B1 ;  /* 0x0000000000017941 */ /* 0x000fea0003800000 */
.L_x_148:
        /* <DEDUP_REMOVED lines=8> */
.L_x_151:
[----:B------:R-:W-:Y:S05]  /*235a0*/  BSYNC B1 ;  /* 0x0000000000017941 */ /* 0x000fea0003800000 */
.L_x_150:
        /* <DEDUP_REMOVED lines=8> */
.L_x_153:
[----:B------:R-:W-:Y:S05]  /*23630*/  BSYNC B1 ;  /* 0x0000000000017941 */ /* 0x000fea0003800000 */
.L_x_152:
        /* <DEDUP_REMOVED lines=8> */
.L_x_155:
[----:B------:R-:W-:Y:S05]  /*236c0*/  BSYNC B1 ;  /* 0x0000000000017941 */ /* 0x000fea0003800000 */
.L_x_154:
        /* <DEDUP_REMOVED lines=8> */
.L_x_157:
[----:B------:R-:W-:Y:S05]  /*23750*/  BSYNC B1 ;  /* 0x0000000000017941 */ /* 0x000fea0003800000 */
.L_x_156:
        /* <DEDUP_REMOVED lines=8> */
.L_x_159:
[----:B------:R-:W-:Y:S05]  /*237e0*/  BSYNC B1 ;  /* 0x0000000000017941 */ /* 0x000fea0003800000 */
.L_x_158:
        /* <DEDUP_REMOVED lines=8> */
.L_x_161:
[----:B------:R-:W-:Y:S05]  /*23870*/  BSYNC B1 ;  /* 0x0000000000017941 */ /* 0x000fea0003800000 */
.L_x_160:
        /* <DEDUP_REMOVED lines=8> */
.L_x_163:
[----:B------:R-:W-:Y:S05]  /*23900*/  BSYNC B1 ;  /* 0x0000000000017941 */ /* 0x000fea0003800000 */
.L_x_162:
        /* <DEDUP_REMOVED lines=8> */
.L_x_165:
[----:B------:R-:W-:Y:S05]  /*23990*/  BSYNC B1 ;  /* 0x0000000000017941 */ /* 0x000fea0003800000 */
.L_x_164:
        /* <DEDUP_REMOVED lines=8> */
.L_x_167:
[----:B------:R-:W-:Y:S05]  /*23a20*/  BSYNC B1 ;  /* 0x0000000000017941 */ /* 0x000fea0003800000 */
.L_x_166:
        /* <DEDUP_REMOVED lines=8> */
.L_x_169:
[----:B------:R-:W-:Y:S05]  /*23ab0*/  BSYNC B1 ;  /* 0x0000000000017941 */ /* 0x000fea0003800000 */
.L_x_168:
        /* <DEDUP_REMOVED lines=8> */
.L_x_171:
[----:B------:R-:W-:Y:S05]  /*23b40*/  BSYNC B1 ;  /* 0x0000000000017941 */ /* 0x000fea0003800000 */
.L_x_170:
        /* <DEDUP_REMOVED lines=8> */
.L_x_173:
[----:B------:R-:W-:Y:S05]  /*23bd0*/  BSYNC B1 ;  /* 0x0000000000017941 */ /* 0x000fea0003800000 */
.L_x_172:
        /* <DEDUP_REMOVED lines=8> */
.L_x_175:
[----:B------:R-:W-:Y:S05]  /*23c60*/  BSYNC B1 ;  /* 0x0000000000017941 */ /* 0x000fea0003800000 */
.L_x_174:
        /* <DEDUP_REMOVED lines=8> */
.L_x_177:
[----:B------:R-:W-:Y:S05]  /*23cf0*/  BSYNC B1 ;  /* 0x0000000000017941 */ /* 0x000fea0003800000 */
.L_x_176:
        /* <DEDUP_REMOVED lines=8> */
.L_x_179:
[----:B------:R-:W-:Y:S05]  /*23d80*/  BSYNC B1 ;  /* 0x0000000000017941 */ /* 0x000fea0003800000 */
.L_x_178:
        /* <DEDUP_REMOVED lines=8> */
.L_x_181:
[----:B------:R-:W-:Y:S05]  /*23e10*/  BSYNC B1 ;  /* 0x0000000000017941 */ /* 0x000fea0003800000 */
.L_x_180:
        /* <DEDUP_REMOVED lines=8> */
.L_x_183:
[----:B------:R-:W-:Y:S05]  /*23ea0*/  BSYNC B1 ;  /* 0x0000000000017941 */ /* 0x000fea0003800000 */
.L_x_182:
        /* <DEDUP_REMOVED lines=8> */
.L_x_185:
[----:B------:R-:W-:Y:S05]  /*23f30*/  BSYNC B1 ;  /* 0x0000000000017941 */ /* 0x000fea0003800000 */
.L_x_184:
        /* <DEDUP_REMOVED lines=8> */
.L_x_187:
[----:B------:R-:W-:Y:S05]  /*23fc0*/  BSYNC B1 ;  /* 0x0000000000017941 */ /* 0x000fea0003800000 */
.L_x_186:
        /* <DEDUP_REMOVED lines=8> */
.L_x_189:
[----:B------:R-:W-:Y:S05]  /*24050*/  BSYNC B1 ;  /* 0x0000000000017941 */ /* 0x000fea0003800000 */
.L_x_188:
        /* <DEDUP_REMOVED lines=8> */
.L_x_191:
[----:B------:R-:W-:Y:S05]  /*240e0*/  BSYNC B1 ;  /* 0x0000000000017941 */ /* 0x000fea0003800000 */
.L_x_190:
        /* <DEDUP_REMOVED lines=8> */
.L_x_193:
[----:B------:R-:W-:Y:S05]  /*24170*/  BSYNC B1 ;  /* 0x0000000000017941 */ /* 0x000fea0003800000 */
.L_x_192:
        /* <DEDUP_REMOVED lines=8> */
.L_x_195:
[----:B------:R-:W-:Y:S05]  /*24200*/  BSYNC B1 ;  /* 0x0000000000017941 */ /* 0x000fea0003800000 */
.L_x_194:
        /* <DEDUP_REMOVED lines=8> */
.L_x_197:
[----:B------:R-:W-:Y:S05]  /*24290*/  BSYNC B1 ;  /* 0x0000000000017941 */ /* 0x000fea0003800000 */
.L_x_196:
        /* <DEDUP_REMOVED lines=8> */
.L_x_199:
[----:B------:R-:W-:Y:S05]  /*24320*/  BSYNC B1 ;  /* 0x0000000000017941 */ /* 0x000fea0003800000 */
.L_x_198:
        /* <DEDUP_REMOVED lines=8> */
.L_x_201:
[----:B------:R-:W-:Y:S05]  /*243b0*/  BSYNC B1 ;  /* 0x0000000000017941 */ /* 0x000fea0003800000 */
.L_x_200:
        /* <DEDUP_REMOVED lines=8> */
.L_x_203:
[----:B------:R-:W-:Y:S05]  /*24440*/  BSYNC B1 ;  /* 0x0000000000017941 */ /* 0x000fea0003800000 */
.L_x_202:
        /* <DEDUP_REMOVED lines=8> */
.L_x_205:
[----:B------:R-:W-:Y:S05]  /*244d0*/  BSYNC B1 ;  /* 0x0000000000017941 */ /* 0x000fea0003800000 */
.L_x_204:
        /* <DEDUP_REMOVED lines=8> */
.L_x_207:
[----:B------:R-:W-:Y:S05]  /*24560*/  BSYNC B1 ;  /* 0x0000000000017941 */ /* 0x000fea0003800000 */
.L_x_206:
        /* <DEDUP_REMOVED lines=8> */
.L_x_209:
[----:B------:R-:W-:Y:S05]  /*245f0*/  BSYNC B1 ;  /* 0x0000000000017941 */ /* 0x000fea0003800000 */
.L_x_208:
        /* <DEDUP_REMOVED lines=8> */
.L_x_211:
[----:B------:R-:W-:Y:S05]  /*24680*/  BSYNC B1 ;  /* 0x0000000000017941 */ /* 0x000fea0003800000 */
.L_x_210:
        /* <DEDUP_REMOVED lines=8> */
.L_x_213:
[----:B------:R-:W-:Y:S05]  /*24710*/  BSYNC B1 ;  /* 0x0000000000017941 */ /* 0x000fea0003800000 */
.L_x_212:
        /* <DEDUP_REMOVED lines=8> */
.L_x_215:
[----:B------:R-:W-:Y:S05]  /*247a0*/  BSYNC B1 ;  /* 0x0000000000017941 */ /* 0x000fea0003800000 */
.L_x_214:
        /* <DEDUP_REMOVED lines=8> */
.L_x_217:
[----:B------:R-:W-:Y:S05]  /*24830*/  BSYNC B1 ;  /* 0x0000000000017941 */ /* 0x000fea0003800000 */
.L_x_216:
        /* <DEDUP_REMOVED lines=8> */
.L_x_219:
[----:B------:R-:W-:Y:S05]  /*248c0*/  BSYNC B1 ;  /* 0x0000000000017941 */ /* 0x000fea0003800000 */
.L_x_218:
        /* <DEDUP_REMOVED lines=8> */
.L_x_221:
[----:B------:R-:W-:Y:S05]  /*24950*/  BSYNC B1 ;  /* 0x0000000000017941 */ /* 0x000fea0003800000 */
.L_x_220:
        /* <DEDUP_REMOVED lines=8> */
.L_x_223:
[----:B------:R-:W-:Y:S05]  /*249e0*/  BSYNC B1 ;  /* 0x0000000000017941 */ /* 0x000fea0003800000 */
.L_x_222:
        /* <DEDUP_REMOVED lines=8> */
.L_x_225:
[----:B------:R-:W-:Y:S05]  /*24a70*/  BSYNC B1 ;  /* 0x0000000000017941 */ /* 0x000fea0003800000 */
.L_x_224:
        /* <DEDUP_REMOVED lines=8> */
.L_x_227:
[----:B------:R-:W-:Y:S05]  /*24b00*/  BSYNC B1 ;  /* 0x0000000000017941 */ /* 0x000fea0003800000 */
.L_x_226:
        /* <DEDUP_REMOVED lines=8> */
.L_x_229:
[----:B------:R-:W-:Y:S05]  /*24b90*/  BSYNC B1 ;  /* 0x0000000000017941 */ /* 0x000fea0003800000 */
.L_x_228:
        /* <DEDUP_REMOVED lines=8> */
.L_x_231:
[----:B------:R-:W-:Y:S05]  /*24c20*/  BSYNC B1 ;  /* 0x0000000000017941 */ /* 0x000fea0003800000 */
.L_x_230:
        /* <DEDUP_REMOVED lines=8> */
.L_x_233:
[----:B------:R-:W-:Y:S05]  /*24cb0*/  BSYNC B1 ;  /* 0x0000000000017941 */ /* 0x000fea0003800000 */
.L_x_232:
        /* <DEDUP_REMOVED lines=8> */
.L_x_235:
[----:B------:R-:W-:Y:S05]  /*24d40*/  BSYNC B1 ;  /* 0x0000000000017941 */ /* 0x000fea0003800000 */
.L_x_234:
        /* <DEDUP_REMOVED lines=8> */
.L_x_237:
[----:B------:R-:W-:Y:S05]  /*24dd0*/  BSYNC B1 ;  /* 0x0000000000017941 */ /* 0x000fea0003800000 */
.L_x_236:
        /* <DEDUP_REMOVED lines=8> */
.L_x_239:
[----:B------:R-:W-:Y:S05]  /*24e60*/  BSYNC B1 ;  /* 0x0000000000017941 */ /* 0x000fea0003800000 */
.L_x_238:
        /* <DEDUP_REMOVED lines=8> */
.L_x_241:
[----:B------:R-:W-:Y:S05]  /*24ef0*/  BSYNC B1 ;  /* 0x0000000000017941 */ /* 0x000fea0003800000 */
.L_x_240:
        /* <DEDUP_REMOVED lines=8> */
.L_x_243:
[----:B------:R-:W-:Y:S05]  /*24f80*/  BSYNC B1 ;  /* 0x0000000000017941 */ /* 0x000fea0003800000 */
.L_x_242:
        /* <DEDUP_REMOVED lines=8> */
.L_x_245:
[----:B------:R-:W-:Y:S05]  /*25010*/  BSYNC B1 ;  /* 0x0000000000017941 */ /* 0x000fea0003800000 */
.L_x_244:
        /* <DEDUP_REMOVED lines=8> */
.L_x_247:
[----:B------:R-:W-:Y:S05]  /*250a0*/  BSYNC B1 ;  /* 0x0000000000017941 */ /* 0x000fea0003800000 */
.L_x_246:
        /* <DEDUP_REMOVED lines=8> */
.L_x_249:
[----:B------:R-:W-:Y:S05]  /*25130*/  BSYNC B1 ;  /* 0x0000000000017941 */ /* 0x000fea0003800000 */
.L_x_248:
        /* <DEDUP_REMOVED lines=8> */
.L_x_251:
[----:B------:R-:W-:Y:S05]  /*251c0*/  BSYNC B1 ;  /* 0x0000000000017941 */ /* 0x000fea0003800000 */
.L_x_250:
        /* <DEDUP_REMOVED lines=8> */
.L_x_253:
[----:B------:R-:W-:Y:S05]  /*25250*/  BSYNC B1 ;  /* 0x0000000000017941 */ /* 0x000fea0003800000 */
.L_x_252:
        /* <DEDUP_REMOVED lines=8> */
.L_x_255:
[----:B------:R-:W-:Y:S05]  /*252e0*/  BSYNC B1 ;  /* 0x0000000000017941 */ /* 0x000fea0003800000 */
.L_x_254:
        /* <DEDUP_REMOVED lines=8> */
.L_x_257:
[----:B------:R-:W-:Y:S05]  /*25370*/  BSYNC B1 ;  /* 0x0000000000017941 */ /* 0x000fea0003800000 */
.L_x_256:
        /* <DEDUP_REMOVED lines=8> */
.L_x_259:
[----:B------:R-:W-:Y:S05]  /*25400*/  BSYNC B1 ;  /* 0x0000000000017941 */ /* 0x000fea0003800000 */
.L_x_258:
        /* <DEDUP_REMOVED lines=8> */
.L_x_261:
[----:B------:R-:W-:Y:S05]  /*25490*/  BSYNC B1 ;  /* 0x0000000000017941 */ /* 0x000fea0003800000 */
.L_x_260:
        /* <DEDUP_REMOVED lines=8> */
.L_x_263:
[----:B------:R-:W-:Y:S05]  /*25520*/  BSYNC B1 ;  /* 0x0000000000017941 */ /* 0x000fea0003800000 */
.L_x_262:
        /* <DEDUP_REMOVED lines=8> */
.L_x_265:
[----:B------:R-:W-:Y:S05]  /*255b0*/  BSYNC B1 ;  /* 0x0000000000017941 */ /* 0x000fea0003800000 */
.L_x_264:
        /* <DEDUP_REMOVED lines=8> */
.L_x_267:
[----:B------:R-:W-:Y:S05]  /*25640*/  BSYNC B1 ;  /* 0x0000000000017941 */ /* 0x000fea0003800000 */
.L_x_266:
        /* <DEDUP_REMOVED lines=8> */
.L_x_269:
[----:B------:R-:W-:Y:S05]  /*256d0*/  BSYNC B1 ;  /* 0x0000000000017941 */ /* 0x000fea0003800000 */
.L_x_268:
        /* <DEDUP_REMOVED lines=8> */
.L_x_271:
[----:B------:R-:W-:Y:S05]  /*25760*/  BSYNC B1 ;  /* 0x0000000000017941 */ /* 0x000fea0003800000 */
.L_x_270:
        /* <DEDUP_REMOVED lines=8> */
.L_x_273:
[----:B------:R-:W-:Y:S05]  /*257f0*/  BSYNC B1 ;  /* 0x0000000000017941 */ /* 0x000fea0003800000 */
.L_x_272:
        /* <DEDUP_REMOVED lines=8> */
.L_x_275:
[----:B------:R-:W-:Y:S05]  /*25880*/  BSYNC B1 ;  /* 0x0000000000017941 */ /* 0x000fea0003800000 */
.L_x_274:
[----:B------:R-:W3:Y:S01]  /*25890*/  LDL.LU R162, [R1+0x1f0] ;  /* 0x0001f00001a27983 */ /* 0x000ee20000300800 */
[----:B-1---5:R-:W-:Y:S01]  /*258a0*/  FMUL R159, R23, R16 ;  /* 0x00000010179f7220 */ /* 0x022fe20000400000 */
[----:B------:R-:W-:Y:S01]  /*258b0*/  ISETP.GT.AND P3, PT, R0, 0xf9, P3 ;  /* 0x000000f90000780c */ /* 0x000fe20001f64270 */
[----:B------:R-:W-:Y:S01]  /*258c0*/  BSSY B1, `(.L_x_276) ;  /* 0x0000006000017945 */ /* 0x000fe20003800000 */
[----:B------:R-:W-:Y:S01]  /*258d0*/  IADD3 R161, P0, R3, 0x80, RZ ;  /* 0x0000008003a17810 */ /* 0x000fe20007f1e0ff */
[----:B---3--:R-:W-:-:S05]  /*258e0*/  FFMA R159, R162, R2, R159 ;  /* 0x00000002a29f7223 */ /* 0x008fca000000009f */
[----:B------:R1:W-:Y:S05]  /*258f0*/  @P4 STG.E desc[UR44][R4.64+0x3e0], R159 ;  /* 0x0003e09f04004986 */ /* 0x0003ea000c10192c */
[----:B------:R-:W-:Y:S05]  /*25900*/  @!P3 BRA `(.L_x_277) ;  /* 0x000000000004b947 */ /* 0x000fea0003800000 */
[----:B------:R3:W5:Y:S02]  /*25910*/  LDG.E.LTC128B R23, desc[UR44][R10.64+0x3e4] ;  /* 0x0003e42c0a177981 */ /* 0x000764000c1e1920 */
.L_x_277:
[----:B------:R-:W-:Y:S05]  /*25920*/  BSYNC B1 ;  /* 0x0000000000017941 */ /* 0x000fea0003800000 */
.L_x_276:
[----:B0-234-:R-:W2:Y:S01]  /*25930*/  LDL.LU R10, [R1+0x1f4] ;  /* 0x0001f400010a7983 */ /* 0x01dea20000300800 */
[----:B-----5:R-:W-:Y:S01]  /*25940*/  FMUL R3, R23, R16 ;  /* 0x0000001017037220 */ /* 0x020fe20000400000 */
[----:B------:R-:W-:Y:S01]  /*25950*/  ISETP.GT.AND P2, PT, R0, 0xf8, P1 ;  /* 0x000000f80000780c */ /* 0x000fe20000f44270 */
[----:B------:R-:W-:Y:S01]  /*25960*/  BSSY B1, `(.L_x_278) ;  /* 0x0000007000017945 */ /* 0x000fe20003800000 */
[----:B------:R-:W-:Y:S01]  /*25970*/  IADD3.X R11, RZ, UR7, RZ, P0, !PT ;  /* 0x00000007ff0b7c10 */ /* 0x000fe200087fe4ff */
[----:B--2---:R-:W-:-:S04]  /*25980*/  FFMA R3, R10, R2, R3 ;  /* 0x000000020a037223 */ /* 0x004fc80000000003 */
[----:B------:R-:W-:Y:S01]  /*25990*/  IMAD R10, R11, R14, RZ ;  /* 0x0000000e0b0a7224 */ /* 0x000fe200078e02ff */
[----:B------:R0:W-:Y:S05]  /*259a0*/  @P3 STG.E desc[UR44][R4.64+0x3e4], R3 ;  /* 0x0003e40304003986 */ /* 0x0001ea000c10192c */
[----:B------:R-:W-:Y:S05]  /*259b0*/  @!P2 BRA `(.L_x_279) ;  /* 0x000000000004a947 */ /* 0x000fea0003800000 */
[----:B------:R2:W5:Y:S02]  /*259c0*/  LDG.E.LTC128B R23, desc[UR44][R8.64+0x3e0] ;  /* 0x0003e02c08177981 */ /* 0x000564000c1e1920 */
.L_x_279:
[----:B------:R-:W-:Y:S05]  /*259d0*/  BSYNC B1 ;  /* 0x0000000000017941 */ /* 0x000fea0003800000 */
.L_x_278:
[----:B------:R-:W3:Y:S01]  /*259e0*/  LDL.LU R11, [R1+0x1f8] ;  /* 0x0001f800010b7983 */ /* 0x000ee20000300800 */
[----:B0----5:R-:W-:Y:S01]  /*259f0*/  FMUL R3, R23, R16 ;  /* 0x0000001017037220 */ /* 0x021fe20000400000 */
[C---:B------:R-:W-:Y:S01]  /*25a00*/  ISETP.GT.AND P1, PT, R0.reuse, 0xf9, P1 ;  /* 0x000000f90000780c */ /* 0x040fe20000f24270 */
[----:B------:R-:W-:Y:S01]  /*25a10*/  IMAD R163, R161, R15, R10 ;  /* 0x0000000fa1a37224 */ /* 0x000fe200078e020a */
[----:B------:R-:W-:Y:S01]  /*25a20*/  ISETP.GT.AND P0, PT, R17, 0x80, PT ;  /* 0x000000801100780c */ /* 0x000fe20003f04270 */
[----:B------:R-:W-:Y:S03]  /*25a30*/  BSSY B1, `(.L_x_280) ;  /* 0x0000008000017945 */ /* 0x000fe60003800000 */
[----:B------:R-:W-:Y:S01]  /*25a40*/  ISETP.GT.AND P3, PT, R0, RZ, P0 ;  /* 0x000000ff0000720c */ /* 0x000fe20000764270 */
[----:B---3--:R-:W-:Y:S01]  /*25a50*/  FFMA R3, R11, R2, R3 ;  /* 0x000000020b037223 */ /* 0x008fe20000000003 */
[----:B------:R-:W-:-:S04]  /*25a60*/  IMAD.WIDE.U32 R10, R161, R14, R20 ;  /* 0x0000000ea10a7225 */ /* 0x000fc800078e0014 */
[----:B------:R0:W-:Y:S01]  /*25a70*/  @P2 STG.E desc[UR44][R6.64+0x3e0], R3 ;  /* 0x0003e00306002986 */ /* 0x0001e2000c10192c */
[----:B------:R-:W-:Y:S01]  /*25a80*/  IMAD.IADD R15, R11, 0x1, R163 ;  /* 0x000000010b0f7824 */ /* 0x000fe200078e02a3 */
[----:B------:R-:W-:Y:S06]  /*25a90*/  @!P1 BRA `(.L_x_281) ;  /* 0x0000000000049947 */ /* 0x000fec0003800000 */
[----:B------:R3:W5:Y:S02]  /*25aa0*/  LDG.E.LTC128B R23, desc[UR44][R8.64+0x3e4] ;  /* 0x0003e42c08177981 */ /* 0x000764000c1e1920 */
.L_x_281:
[----:B------:R-:W-:Y:S05]  /*25ab0*/  BSYNC B1 ;  /* 0x0000000000017941 */ /* 0x000fea0003800000 */
.L_x_280:
[----:B-1----:R-:W4:Y:S01]  /*25ac0*/  LDL.LU R159, [R1+0x1fc] ;  /* 0x0001fc00019f7983 */ /* 0x002f220000300800 */
[----:B0----5:R-:W-:Y:S01]  /*25ad0*/  FMUL R3, R23, R16 ;  /* 0x0000001017037220 */ /* 0x021fe20000400000 */
[----:B--23--:R-:W-:-:S04]  /*25ae0*/  LEA R8, P2, R10, R12, 0x2 ;  /* 0x0000000c0a087211 */ /* 0x00cfc800078410ff */
[----:B------:R-:W-:Y:S01]  /*25af0*/  LEA.HI.X R9, R10, R13, R15, 0x2, P2 ;  /* 0x0000000d0a097211 */ /* 0x000fe200010f140f */
[----:B----4-:R-:W-:Y:S01]  /*25b00*/  FFMA R3, R159, R2, R3 ;  /* 0x000000029f037223 */ /* 0x010fe20000000003 */
[----:B------:R-:W-:-:S04]  /*25b10*/  MOV R159, R23 ;  /* 0x00000017009f7202 */ /* 0x000fc80000000f00 */
[----:B------:R0:W-:Y:S04]  /*25b20*/  @P1 STG.E desc[UR44][R6.64+0x3e4], R3 ;  /* 0x0003e40306001986 */ /* 0x0001e8000c10192c */
[----:B------:R1:W2:Y:S01]  /*25b30*/  @P3 LDG.E.LTC128B R159, desc[UR44][R8.64] ;  /* 0x0000002c089f3981 */ /* 0x0002a2000c1e1920 */
[CC--:B------:R-:W-:Y:S01]  /*25b40*/  IMAD.WIDE.U32 R10, R161.reuse, R14.reuse, R18 ;  /* 0x0000000ea10a7225 */ /* 0x0c0fe200078e0012 */
[----:B------:R-:W-:Y:S01]  /*25b50*/  ISETP.GT.AND P2, PT, R0, 0x1, P0 ;  /* 0x000000010000780c */ /* 0x000fe20000744270 */
[----:B------:R-:W-:Y:S02]  /*25b60*/  BSSY B1, `(.L_x_282) ;  /* 0x0000016000017945 */ /* 0x000fe40003800000 */
[----:B------:R-:W-:Y:S01]  /*25b70*/  IMAD.WIDE.U32 R14, R161, R14, R154 ;  /* 0x0000000ea10e7225 */ /* 0x000fe200078e009a */
[----:B------:R-:W-:-:S02]  /*25b80*/  MOV R155, UR8 ;  /* 0x00000008009b7c02 */ /* 0x000fc40008000f00 */
[----:B------:R-:W-:Y:S01]  /*25b90*/  MOV R154, UR9 ;  /* 0x00000009009a7c02 */ /* 0x000fe20008000f00 */
[----:B------:R-:W-:Y:S01]  /*25ba0*/  IMAD.U32 R161, RZ, RZ, UR8 ;  /* 0x00000008ffa17e24 */ /* 0x000fe2000f8e00ff */
[----:B------:R-:W-:Y:S01]  /*25bb0*/  IADD3 R15, R163, R15, RZ ;  /* 0x0000000fa30f7210 */ /* 0x000fe20007ffe0ff */
[----:B------:R-:W-:Y:S02]  /*25bc0*/  IMAD.SHL.U32 R155, R155, 0x200, RZ ;  /* 0x000002009b9b7824 */ /* 0x000fe400078e00ff */
[----:B------:R-:W-:Y:S01]  /*25bd0*/  IMAD.IADD R11, R163, 0x1, R11 ;  /* 0x00000001a30b7824 */ /* 0x000fe200078e020b */
[----:B------:R-:W-:Y:S02]  /*25be0*/  SHF.L.U64.HI R161, R161, 0x9, R154 ;  /* 0x00000009a1a17819 */ /* 0x000fe4000001029a */
[----:B-1----:R-:W-:Y:S01]  /*25bf0*/  IADD3 R8, P1, R155, R4, RZ ;  /* 0x000000049b087210 */ /* 0x002fe20007f3e0ff */
[----:B------:R-:W-:Y:S01]  /*25c00*/  IMAD.WIDE.U32 R10, R22, UR42, R10 ;  /* 0x0000002a160a7c25 */ /* 0x000fe2000f8e000a */
[----:B------:R-:W-:-:S02]  /*25c10*/  IADD3 R154, P4, R152, R14, RZ ;  /* 0x0000000e989a7210 */ /* 0x000fc40007f9e0ff */
[----:B------:R-:W-:Y:S01]  /*25c20*/  IADD3 R152, P6, R18, R14, RZ ;  /* 0x0000000e12987210 */ /* 0x000fe20007fde0ff */
[----:B------:R-:W-:Y:S01]  /*25c30*/  IMAD.X R9, R161, 0x1, R5, P1 ;  /* 0x00000001a1097824 */ /* 0x000fe200008e0605 */
[----:B0-----:R-:W-:Y:S02]  /*25c40*/  IADD3 R7, R157, R11, RZ ;  /* 0x0000000b9d077210 */ /* 0x001fe40007ffe0ff */
[----:B------:R-:W-:-:S04]  /*25c50*/  LEA R6, P5, R10, R12, 0x2 ;  /* 0x0000000c0a067211 */ /* 0x000fc800078a10ff */
[----:B------:R-:W-:Y:S01]  /*25c60*/  LEA.HI.X R7, R10, R13, R7, 0x2, P5 ;  /* 0x0000000d0a077211 */ /* 0x000fe200028f1407 */
[----:B--2---:R-:W-:-:S04]  /*25c70*/  FMUL R3, R159, R16 ;  /* 0x000000109f037220 */ /* 0x004fc80000400000 */
[----:B------:R-:W-:-:S05]  /*25c80*/  FFMA R3, R24, R2, R3 ;  /* 0x0000000218037223 */ /* 0x000fca0000000003 */
[----:B------:R0:W-:Y:S01]  /*25c90*/  @P3 STG.E desc[UR44][R8.64], R3 ;  /* 0x0000000308003986 */ /* 0x0001e2000c10192c */
[----:B------:R-:W-:Y:S05]  /*25ca0*/  @!P2 BRA `(.L_x_283) ;  /* 0x000000000004a947 */ /* 0x000fea0003800000 */
[----:B------:R1:W5:Y:S02]  /*25cb0*/  LDG.E.LTC128B R159, desc[UR44][R6.64+0x4] ;  /* 0x0000042c069f7981 */ /* 0x000364000c1e1920 */
.L_x_283:
[----:B------:R-:W-:Y:S05]  /*25cc0*/  BSYNC B1 ;  /* 0x0000000000017941 */ /* 0x000fea0003800000 */
.L_x_282:
[----:B-----5:R-:W-:Y:S01]  /*25cd0*/  FMUL R10, R159, R16 ;  /* 0x000000109f0a7220 */ /* 0x020fe20000400000 */
[----:B------:R-:W-:Y:S01]  /*25ce0*/  ISETP.GT.AND P1, PT, R17, 0x88, PT ;  /* 0x000000881100780c */ /* 0x000fe20003f24270 */
[----:B------:R-:W-:Y:S01]  /*25cf0*/  IMAD.X R20, R15, 0x1, R21, P4 ;  /* 0x000000010f147824 */ /* 0x000fe200020e0615 */
[----:B------:R-:W-:Y:S01]  /*25d00*/  IADD3.X R153, R19, R15, RZ, P6, !PT ;  /* 0x0000000f13997210 */ /* 0x000fe200037fe4ff */
[----:B------:R-:W-:Y:S01]  /*25d10*/  FFMA R25, R25, R2, R10 ;  /* 0x0000000219197223 */ /* 0x000fe2000000000a */
[----:B------:R-:W-:Y:S01]  /*25d20*/  ISETP.GT.AND P4, PT, R0, RZ, P1 ;  /* 0x000000ff0000720c */ /* 0x000fe20000f84270 */
[----:B------:R-:W-:Y:S01]  /*25d30*/  BSSY B1, `(.L_x_284) ;  /* 0x0000009000017945 */ /* 0x000fe20003800000 */
[----:B------:R-:W-:Y:S01]  /*25d40*/  LEA R10, P5, R154, R12, 0x2 ;  /* 0x0000000c9a0a7211 */ /* 0x000fe200078a10ff */
[----:B------:R-:W-:Y:S01]  /*25d50*/  IMAD.WIDE.U32 R22, R22, UR42, R152 ;  /* 0x0000002a16167c25 */ /* 0x000fe2000f8e0098 */
[----:B------:R2:W-:Y:S01]  /*25d60*/  @P2 STG.E desc[UR44][R8.64+0x4], R25 ;  /* 0x0000041908002986 */ /* 0x0005e2000c10192c */
[----:B------:R-:W-:-:S02]  /*25d70*/  IADD3 R14, P3, R8, R158, RZ ;  /* 0x0000009e080e7210 */ /* 0x000fc40007f7e0ff */
[----:B------:R-:W-:Y:S01]  /*25d80*/  LEA.HI.X R11, R154, R13, R20, 0x2, P5 ;  /* 0x0000000d9a0b7211 */ /* 0x000fe200028f1414 */
[----:B------:R-:W-:-:S05]  /*25d90*/  IMAD.IADD R157, R157, 0x1, R23 ;  /* 0x000000019d9d7824 */ /* 0x000fca00078e0217 */
[----:B------:R-:W-:Y:S05]  /*25da0*/  @!P4 BRA `(.L_x_285) ;  /* 0x000000000004c947 */ /* 0x000fea0003800000 */
[----:B------:R3:W5:Y:S02]  /*25db0*/  LDG.E.LTC128B R159, desc[UR44][R10.64] ;  /* 0x0000002c0a9f7981 */ /* 0x000764000c1e1920 */
.L_x_285:
[----:B------:R-:W-:Y:S05]  /*25dc0*/  BSYNC B1 ;  /* 0x0000000000017941 */ /* 0x000fea0003800000 */
.L_x_284:
[----:B0----5:R-:W-:Y:S01]  /*25dd0*/  FMUL R3, R159, R16 ;  /* 0x000000109f037220 */ /* 0x021fe20000400000 */
[----:B------:R-:W-:Y:S01]  /*25de0*/  IADD3.X R15, R9, R156, RZ, P3, !PT ;  /* 0x0000009c090f7210 */ /* 0x000fe20001ffe4ff */
[----:B------:R-:W-:Y:S01]  /*25df0*/  BSSY B1, `(.L_x_286) ;  /* 0x0000008000017945 */ /* 0x000fe20003800000 */
[----:B------:R-:W-:Y:S01]  /*25e00*/  ISETP.GT.AND P5, PT, R0, 0x1, P1 ;  /* 0x000000010000780c */ /* 0x000fe20000fa4270 */
[----:B------:R-:W-:Y:S01]  /*25e10*/  FFMA R3, R26, R2, R3 ;  /* 0x000000021a037223 */ /* 0x000fe20000000003 */
[----:B------:R-:W-:-:S04]  /*25e20*/  LEA R12, P2, R22, R12, 0x2 ;  /* 0x0000000c160c7211 */ /* 0x000fc800078410ff */
[----:B------:R0:W-:Y:S01]  /*25e30*/  @P4 STG.E desc[UR44][R14.64], R3 ;  /* 0x000000030e004986 */ /* 0x0001e2000c10192c */
[----:B------:R-:W-:-:S06]  /*25e40*/  LEA.HI.X R13, R22, R13, R157, 0x2, P2 ;  /* 0x0000000d160d7211 */ /* 0x000fcc00010f149d */
[----:B------:R-:W-:Y:S05]  /*25e50*/  @!P5 BRA `(.L_x_287) ;  /* 0x000000000004d947 */ /* 0x000fea0003800000 */
[----:B------:R4:W5:Y:S02]  /*25e60*/  LDG.E.LTC128B R159, desc[UR44][R12.64+0x4] ;  /* 0x0000042c0c9f7981 */ /* 0x000964000c1e1920 */
.L_x_287:
[----:B------:R-:W-:Y:S05]  /*25e70*/  BSYNC B1 ;  /* 0x0000000000017941 */ /* 0x000fea0003800000 */
.L_x_286:
[----:B---3-5:R-:W-:Y:S01]  /*25e80*/  FMUL R10, R159, R16 ;  /* 0x000000109f0a7220 */ /* 0x028fe20000400000 */
[----:B------:R-:W-:Y:S01]  /*25e90*/  ISETP.GT.AND P2, PT, R0, 0x8, P0 ;  /* 0x000000080000780c */ /* 0x000fe20000744270 */
[----:B------:R-:W-:Y:S02]  /*25ea0*/  BSSY B1, `(.L_x_288) ;  /* 0x0000005000017945 */ /* 0x000fe40003800000 */
[----:B------:R-:W-:-:S05]  /*25eb0*/  FFMA R27, R27, R2, R10 ;  /* 0x000000021b1b7223 */ /* 0x000fca000000000a */
[----:B------:R3:W-:Y:S05]  /*25ec0*/  @P5 STG.E desc[UR44][R14.64+0x4], R27 ;  /* 0x0000041b0e005986 */ /* 0x0007ea000c10192c */
[----:B------:R-:W-:Y:S05]  /*25ed0*/  @!P2 BRA `(.L_x_289) ;  /* 0x000000000004a947 */ /* 0x000fea0003800000 */
[----:B------:R0:W5:Y:S02]  /*25ee0*/  LDG.E.LTC128B R159, desc[UR44][R6.64+0x20] ;  /* 0x0000202c069f7981 */ /* 0x000164000c1e1920 */
.L_x_289:
[----:B------:R-:W-:Y:S05]  /*25ef0*/  BSYNC B1 ;  /* 0x0000000000017941 */ /* 0x000fea0003800000 */
.L_x_288:
[----:B0----5:R-:W-:Y:S01]  /*25f00*/  FMUL R3, R159, R16 ;  /* 0x000000109f037220 */ /* 0x021fe20000400000 */
[----:B------:R-:W-:Y:S01]  /*25f10*/  ISETP.GT.AND P4, PT, R0, 0x9, P0 ;  /* 0x000000090000780c */ /* 0x000fe20000784270 */
[----:B------:R-:W-:Y:S02]  /*25f20*/  BSSY B1, `(.L_x_290) ;  /* 0x0000005000017945 */ /* 0x000fe40003800000 */
[----:B------:R-:W-:-:S05]  /*25f30*/  FFMA R3, R28, R2, R3 ;  /* 0x000000021c037223 */ /* 0x000fca0000000003 */
[----:B------:R0:W-:Y:S05]  /*25f40*/  @P2 STG.E desc[UR44][R8.64+0x20], R3 ;  /* 0x0000200308002986 */ /* 0x0001ea000c10192c */
[----:B------:R-:W-:Y:S05]  /*25f50*/  @!P4 BRA `(.L_x_291) ;  /* 0x000000000004c947 */ /* 0x000fea0003800000 */
[----:B------:R0:W5:Y:S02]  /*25f60*/  LDG.E.LTC128B R159, desc[UR44][R6.64+0x24] ;  /* 0x0000242c069f7981 */ /* 0x000164000c1e1920 */
.L_x_291:
[----:B------:R-:W-:Y:S05]  /*25f70*/  BSYNC B1 ;  /* 0x0000000000017941 */ /* 0x000fea0003800000 */
.L_x_290:
[----:B---3-5:R-:W-:Y:S01]  /*25f80*/  FMUL R14, R159, R16 ;  /* 0x000000109f0e7220 */ /* 0x028fe20000400000 */
[----:B------:R-:W-:Y:S01]  /*25f90*/  ISETP.GT.AND P2, PT, R0, 0x8, P1 ;  /* 0x000000080000780c */ /* 0x000fe20000f44270 */
[----:B------:R-:W-:Y:S01]  /*25fa0*/  BSSY B1, `(.L_x_292) ;  /* 0x0000006000017945 */ /* 0x000fe20003800000 */
[----:B------:R-:W-:Y:S01]  /*25fb0*/  IADD3 R10, P3, R158, R8, RZ ;  /* 0x000000089e0a7210 */ /* 0x000fe20007f7e0ff */
[----:B------:R-:W-:-:S05]  /*25fc0*/  FFMA R29, R29, R2, R14 ;  /* 0x000000021d1d7223 */ /* 0x000fca000000000e */
[----:B------:R3:W-:Y:S05]  /*25fd0*/  @P4 STG.E desc[UR44][R8.64+0x24], R29 ;  /* 0x0000241d08004986 */ /* 0x0007ea000c10192c */
[----:B------:R-:W-:Y:S05]  /*25fe0*/  @!P2 BRA `(.L_x_293) ;  /* 0x000000000004a947 */ /* 0x000fea0003800000 */
[----:B------:R0:W5:Y:S02]  /*25ff0*/  LDG.E.LTC128B R159, desc[UR44][R12.64+0x20] ;  /* 0x0000202c0c9f7981 */ /* 0x000164000c1e1920 */
.L_x_293:
[----:B------:R-:W-:Y:S05]  /*26000*/  BSYNC B1 ;  /* 0x0000000000017941 */ /* 0x000fea0003800000 */
.L_x_292:
[----:B0----5:R-:W-:Y:S01]  /*26010*/  FMUL R3, R159, R16 ;  /* 0x000000109f037220 */ /* 0x021fe20000400000 */
[----:B------:R-:W-:Y:S01]  /*26020*/  IMAD.X R11, R156, 0x1, R9, P3 ;  /* 0x000000019c0b7824 */ /* 0x000fe200018e0609 */
[----:B------:R-:W-:Y:S01]  /*26030*/  ISETP.GT.AND P4, PT, R0, 0x9, P1 ;  /* 0x000000090000780c */ /* 0x000fe20000f84270 */
[----:B------:R-:W-:Y:S01]  /*26040*/  BSSY B1, `(.L_x_294) ;  /* 0x0000007000017945 */ /* 0x000fe20003800000 */
[----:B------:R-:W-:Y:S01]  /*26050*/  FFMA R15, R30, R2, R3 ;  /* 0x000000021e0f7223 */ /* 0x000fe20000000003 */
[----:B------:R-:W-:Y:S02]  /*26060*/  IADD3 R158, P6, P5, R158, R4, R155 ;  /* 0x000000049e9e7210 */ /* 0x000fe40007dde09b */
[----:B------:R-:W-:Y:S02]  /*26070*/  MOV R3, R159 ;  /* 0x0000009f00037202 */ /* 0x000fe40000000f00 */
[----:B------:R0:W-:Y:S06]  /*26080*/  @P2 STG.E desc[UR44][R10.64+0x20], R15 ;  /* 0x0000200f0a002986 */ /* 0x0001ec000c10192c */
[----:B------:R-:W-:Y:S05]  /*26090*/  @!P4 BRA `(.L_x_295) ;  /* 0x000000000004c947 */ /* 0x000fea0003800000 */
[----:B------:R0:W5:Y:S02]  /*260a0*/  LDG.E.LTC128B R3, desc[UR44][R12.64+0x24] ;  /* 0x0000242c0c037981 */ /* 0x000164000c1e1920 */
.L_x_295:
[----:B------:R-:W-:Y:S05]  /*260b0*/  BSYNC B1 ;  /* 0x0000000000017941 */ /* 0x000fea0003800000 */
.L_x_294:
[----:B-----5:R-:W-:Y:S01]  /*260c0*/  FMUL R4, R3, R16 ;  /* 0x0000001003047220 */ /* 0x020fe20000400000 */
[----:B------:R-:W-:Y:S01]  /*260d0*/  IADD3.X R159, R156, R5, R161, P6, P5 ;  /* 0x000000059c9f7210 */ /* 0x000fe200037ea4a1 */
[----:B------:R-:W-:Y:S01]  /*260e0*/  BSSY B1, `(.L_x_296) ;  /* 0x0000006000017945 */ /* 0x000fe20003800000 */
[----:B------:R-:W-:Y:S01]  /*260f0*/  ISETP.GT.AND P2, PT, R0, 0x10, P0 ;  /* 0x000000100000780c */ /* 0x000fe20000744270 */
[----:B------:R-:W-:-:S05]  /*26100*/  FFMA R31, R31, R2, R4 ;  /* 0x000000021f1f7223 */ /* 0x000fca0000000004 */
[----:B------:R0:W-:Y:S07]  /*26110*/  @P4 STG.E desc[UR44][R158.64+0x24], R31 ;  /* 0x0000241f9e004986 */ /* 0x0001ee000c10192c */
[----:B------:R-:W-:Y:S05]  /*26120*/  @!P2 BRA `(.L_x_297) ;  /* 0x000000000004a947 */ /* 0x000fea0003800000 */
[----:B------:R0:W5:Y:S02]  /*26130*/  LDG.E.LTC128B R3, desc[UR44][R6.64+0x40] ;  /* 0x0000402c06037981 */ /* 0x000164000c1e1920 */
.L_x_297:
[----:B------:R-:W-:Y:S05]  /*26140*/  BSYNC B1 ;  /* 0x0000000000017941 */ /* 0x000fea0003800000 */
.L_x_296:
[----:B-----5:R-:W-:Y:S01]  /*26150*/  FMUL R5, R3, R16 ;  /* 0x0000001003057220 */ /* 0x020fe20000400000 */
[----:B------:R-:W-:Y:S01]  /*26160*/  ISETP.GT.AND P3, PT, R0, 0x11, P0 ;  /* 0x000000110000780c */ /* 0x000fe20000764270 */
[----:B------:R-:W-:Y:S02]  /*26170*/  BSSY B1, `(.L_x_298) ;  /* 0x0000005000017945 */ /* 0x000fe40003800000 */
[----:B------:R-:W-:-:S05]  /*26180*/  FFMA R5, R32, R2, R5 ;  /* 0x0000000220057223 */ /* 0x000fca0000000005 */
[----:B------:R0:W-:Y:S05]  /*26190*/  @P2 STG.E desc[UR44][R8.64+0x40], R5 ;  /* 0x0000400508002986 */ /* 0x0001ea000c10192c */
[----:B------:R-:W-:Y:S05]  /*261a0*/  @!P3 BRA `(.L_x_299) ;  /* 0x000000000004b947 */ /* 0x000fea0003800000 */
[----:B------:R0:W5:Y:S02]  /*261b0*/  LDG.E.LTC128B R3, desc[UR44][R6.64+0x44] ;  /* 0x0000442c06037981 */ /* 0x000164000c1e1920 */
.L_x_299:
[----:B------:R-:W-:Y:S05]  /*261c0*/  BSYNC B1 ;  /* 0x0000000000017941 */ /* 0x000fea0003800000 */
.L_x_298:
[----:B-----5:R-:W-:Y:S01]  /*261d0*/  FMUL R4, R3, R16 ;  /* 0x0000001003047220 */ /* 0x020fe20000400000 */
[----:B------:R-:W-:Y:S01]  /*261e0*/  ISETP.GT.AND P2, PT, R0, 0x10, P1 ;  /* 0x000000100000780c */ /* 0x000fe20000f44270 */
[----:B------:R-:W-:Y:S02]  /*261f0*/  BSSY B1, `(.L_x_300) ;  /* 0x0000005000017945 */ /* 0x000fe40003800000 */
[----:B------:R-:W-:-:S05]  /*26200*/  FFMA R33, R33, R2, R4 ;  /* 0x0000000221217223 */ /* 0x000fca0000000004 */
[----:B------:R0:W-:Y:S05]  /*26210*/  @P3 STG.E desc[UR44][R8.64+0x44], R33 ;  /* 0x0000442108003986 */ /* 0x0001ea000c10192c */
[----:B------:R-:W-:Y:S05]  /*26220*/  @!P2 BRA `(.L_x_301) ;  /* 0x000000000004a947 */ /* 0x000fea0003800000 */
[----:B------:R0:W5:Y:S02]  /*26230*/  LDG.E.LTC128B R3, desc[UR44][R12.64+0x40] ;  /* 0x0000402c0c037981 */ /* 0x000164000c1e1920 */
.L_x_301:
[----:B------:R-:W-:Y:S05]  /*26240*/  BSYNC B1 ;  /* 0x0000000000017941 */ /* 0x000fea0003800000 */
.L_x_300:
[----:B0----5:R-:W-:Y:S01]  /*26250*/  FMUL R5, R3, R16 ;  /* 0x0000001003057220 */ /* 0x021fe20000400000 */
[----:B------:R-:W-:Y:S01]  /*26260*/  @P2 IMAD.MOV.U32 R4, RZ, RZ, R158 ;  /* 0x000000ffff042224 */ /* 0x000fe200078e009e */
[----:B------:R-:W-:Y:S01]  /*26270*/  ISETP.GT.AND P3, PT, R0, 0x11, P1 ;  /* 0x000000110000780c */ /* 0x000fe20000f64270 */
[----:B------:R-:W-:Y:S01]  /*26280*/  BSSY B1, `(.L_x_302) ;  /* 0x0000006000017945 */ /* 0x000fe20003800000 */
[----:B------:R-:W-:Y:S01]  /*26290*/  FFMA R11, R34, R2, R5 ;  /* 0x00000002220b7223 */ /* 0x000fe20000000005 */
[----:B------:R-:W-:-:S05]  /*262a0*/  @P2 MOV R5, R159 ;  /* 0x0000009f00052202 */ /* 0x000fca0000000f00 */
[----:B------:R0:W-:Y:S05]  /*262b0*/  @P2 STG.E desc[UR44][R4.64+0x40], R11 ;  /* 0x0000400b04002986 */ /* 0x0001ea000c10192c */
[----:B------:R-:W-:Y:S05]  /*262c0*/  @!P3 BRA `(.L_x_303) ;  /* 0x000000000004b947 */ /* 0x000fea0003800000 */
[----:B------:R0:W5:Y:S02]  /*262d0*/  LDG.E.LTC128B R3, desc[UR44][R12.64+0x44] ;  /* 0x0000442c0c037981 */ /* 0x000164000c1e1920 */
.L_x_303:
[----:B------:R-:W-:Y:S05]  /*262e0*/  BSYNC B1 ;  /* 0x0000000000017941 */ /* 0x000fea0003800000 */
.L_x_302:
[----:B0----5:R-:W-:Y:S01]  /*262f0*/  FMUL R4, R3, R16 ;  /* 0x0000001003047220 */ /* 0x021fe20000400000 */
[----:B------:R-:W-:Y:S01]  /*26300*/  @P3 MOV R5, R159 ;  /* 0x0000009f00053202 */ /* 0x000fe20000000f00 */
[----:B------:R-:W-:Y:S01]  /*26310*/  BSSY B1, `(.L_x_304) ;  /* 0x0000007000017945 */ /* 0x000fe20003800000 */
[----:B------:R-:W-:Y:S01]  /*26320*/  ISETP.GT.AND P2, PT, R0, 0x18, P0 ;  /* 0x000000180000780c */ /* 0x000fe20000744270 */
[----:B------:R-:W-:Y:S01]  /*26330*/  FFMA R35, R35, R2, R4 ;  /* 0x0000000223237223 */ /* 0x000fe20000000004 */
[----:B------:R-:W-:-:S05]  /*26340*/  @P3 IMAD.MOV.U32 R4, RZ, RZ, R158 ;  /* 0x000000ffff043224 */ /* 0x000fca00078e009e */
[----:B------:R0:W-:Y:S06]  /*26350*/  @P3 STG.E desc[UR44][R4.64+0x44], R35 ;  /* 0x0000442304003986 */ /* 0x0001ec000c10192c */
[----:B------:R-:W-:Y:S05]  /*26360*/  @!P2 BRA `(.L_x_305) ;  /* 0x000000000004a947 */ /* 0x000fea0003800000 */
[----:B------:R0:W5:Y:S02]  /*26370*/  LDG.E.LTC128B R3, desc[UR44][R6.64+0x60] ;  /* 0x0000602c06037981 */ /* 0x000164000c1e1920 */
.L_x_305:
[----:B------:R-:W-:Y:S05]  /*26380*/  BSYNC B1 ;  /* 0x0000000000017941 */ /* 0x000fea0003800000 */
.L_x_304:
[----:B0----5:R-:W-:Y:S01]  /*26390*/  FMUL R5, R3, R16 ;  /* 0x0000001003057220 */ /* 0x021fe20000400000 */
[----:B------:R-:W-:Y:S01]  /*263a0*/  ISETP.GT.AND P3, PT, R0, 0x19, P0 ;  /* 0x000000190000780c */ /* 0x000fe20000764270 */
[----:B------:R-:W-:Y:S02]  /*263b0*/  BSSY B1, `(.L_x_306) ;  /* 0x0000005000017945 */ /* 0x000fe40003800000 */
[----:B------:R-:W-:-:S05]  /*263c0*/  FFMA R5, R36, R2, R5 ;  /* 0x0000000224057223 */ /* 0x000fca0000000005 */
[----:B------:R0:W-:Y:S05]  /*263d0*/  @P2 STG.E desc[UR44][R8.64+0x60], R5 ;  /* 0x0000600508002986 */ /* 0x0001ea000c10192c */
[----:B------:R-:W-:Y:S05]  /*263e0*/  @!P3 BRA `(.L_x_307) ;  /* 0x000000000004b947 */ /* 0x000fea0003800000 */
[----:B------:R0:W5:Y:S02]  /*263f0*/  LDG.E.LTC128B R3, desc[UR44][R6.64+0x64] ;  /* 0x0000642c06037981 */ /* 0x000164000c1e1920 */
.L_x_307:
[----:B------:R-:W-:Y:S05]  /*26400*/  BSYNC B1 ;  /* 0x0000000000017941 */ /* 0x000fea0003800000 */
.L_x_306:
[----:B-----5:R-:W-:Y:S01]  /*26410*/  FMUL R4, R3, R16 ;  /* 0x0000001003047220 */ /* 0x020fe20000400000 */
[----:B------:R-:W-:Y:S01]  /*26420*/  ISETP.GT.AND P2, PT, R0, 0x18, P1 ;  /* 0x000000180000780c */ /* 0x000fe20000f44270 */
[----:B------:R-:W-:Y:S02]  /*26430*/  BSSY B1, `(.L_x_308) ;  /* 0x0000005000017945 */ /* 0x000fe40003800000 */
[----:B------:R-:W-:-:S05]  /*26440*/  FFMA R37, R37, R2, R4 ;  /* 0x0000000225257223 */ /* 0x000fca0000000004 */
[----:B------:R0:W-:Y:S05]  /*26450*/  @P3 STG.E desc[UR44][R8.64+0x64], R37 ;  /* 0x0000642508003986 */ /* 0x0001ea000c10192c */
[----:B------:R-:W-:Y:S05]  /*26460*/  @!P2 BRA `(.L_x_309) ;  /* 0x000000000004a947 */ /* 0x000fea0003800000 */
[----:B------:R0:W5:Y:S02]  /*26470*/  LDG.E.LTC128B R3, desc[UR44][R12.64+0x60] ;  /* 0x0000602c0c037981 */ /* 0x000164000c1e1920 */
.L_x_309:
[----:B------:R-:W-:Y:S05]  /*26480*/  BSYNC B1 ;  /* 0x0000000000017941 */ /* 0x000fea0003800000 */
.L_x_308:
        /* <DEDUP_REMOVED lines=9> */
.L_x_311:
[----:B------:R-:W-:Y:S05]  /*26520*/  BSYNC B1 ;  /* 0x0000000000017941 */ /* 0x000fea0003800000 */
.L_x_310:
        /* <DEDUP_REMOVED lines=9> */
.L_x_313:
[----:B------:R-:W-:Y:S05]  /*265c0*/  BSYNC B1 ;  /* 0x0000000000017941 */ /* 0x000fea0003800000 */
.L_x_312:
[----:B0----5:R-:W-:Y:S01]  /*265d0*/  FMUL R5, R3, R16 ;  /* 0x0000001003057220 */ /* 0x021fe20000400000 */
[----:B------:R-:W-:Y:S01]  /*265e0*/  ISETP.GT.AND P3, PT, R0, 0x21, P0 ;  /* 0x000000210000780c */ /* 0x000fe20000764270 */
[----:B------:R-:W-:Y:S02]  /*265f0*/  BSSY B1, `(.L_x_314) ;  /* 0x0000005000017945 */ /* 0x000fe40003800000 */
[----:B------:R-:W-:-:S05]  /*26600*/  FFMA R5, R40, R2, R5 ;  /* 0x0000000228057223 */ /* 0x000fca0000000005 */
[----:B------:R0:W-:Y:S05]  /*26610*/  @P2 STG.E desc[UR44][R8.64+0x80], R5 ;  /* 0x0000800508002986 */ /* 0x0001ea000c10192c */
[----:B------:R-:W-:Y:S05]  /*26620*/  @!P3 BRA `(.L_x_315) ;  /* 0x000000000004b947 */ /* 0x000fea0003800000 */
[----:B------:R0:W5:Y:S02]  /*26630*/  LDG.E.LTC128B R3, desc[UR44][R6.64+0x84] ;  /* 0x0000842c06037981 */ /* 0x000164000c1e1920 */
.L_x_315:
[----:B------:R-:W-:Y:S05]  /*26640*/  BSYNC B1 ;  /* 0x0000000000017941 */ /* 0x000fea0003800000 */
.L_x_314:
[----:B-----5:R-:W-:Y:S01]  /*26650*/  FMUL R4, R3, R16 ;  /* 0x0000001003047220 */ /* 0x020fe20000400000 */
[----:B------:R-:W-:Y:S01]  /*26660*/  ISETP.GT.AND P2, PT, R0, 0x20, P1 ;  /* 0x000000200000780c */ /* 0x000fe20000f44270 */
[----:B------:R-:W-:Y:S02]  /*26670*/  BSSY B1, `(.L_x_316) ;  /* 0x0000005000017945 */ /* 0x000fe40003800000 */
[----:B------:R-:W-:-:S05]  /*26680*/  FFMA R41, R41, R2, R4 ;  /* 0x0000000229297223 */ /* 0x000fca0000000004 */
[----:B------:R0:W-:Y:S05]  /*26690*/  @P3 STG.E desc[UR44][R8.64+0x84], R41 ;  /* 0x0000842908003986 */ /* 0x0001ea000c10192c */
[----:B------:R-:W-:Y:S05]  /*266a0*/  @!P2 BRA `(.L_x_317) ;  /* 0x000000000004a947 */ /* 0x000fea0003800000 */
[----:B------:R0:W5:Y:S02]  /*266b0*/  LDG.E.LTC128B R3, desc[UR44][R12.64+0x80] ;  /* 0x0000802c0c037981 */ /* 0x000164000c1e1920 */
.L_x_317:
[----:B------:R-:W-:Y:S05]  /*266c0*/  BSYNC B1 ;  /* 0x0000000000017941 */ /* 0x000fea0003800000 */
.L_x_316:
        /* <DEDUP_REMOVED lines=9> */
.L_x_319:
[----:B------:R-:W-:Y:S05]  /*26760*/  BSYNC B1 ;  /* 0x0000000000017941 */ /* 0x000fea0003800000 */
.L_x_318:
        /* <DEDUP_REMOVED lines=9> */
.L_x_321:
[----:B------:R-:W-:Y:S05]  /*26800*/  BSYNC B1 ;  /* 0x0000000000017941 */ /* 0x000fea0003800000 */
.L_x_320:
[----:B0----5:R-:W-:Y:S01]  /*26810*/  FMUL R5, R3, R16 ;  /* 0x0000001003057220 */ /* 0x021fe20000400000 */
[----:B------:R-:W-:Y:S01]  /*26820*/  ISETP.GT.AND P3, PT, R0, 0x29, P0 ;  /* 0x000000290000780c */ /* 0x000fe20000764270 */
[----:B------:R-:W-:Y:S02]  /*26830*/  BSSY B1, `(.L_x_322) ;  /* 0x0000005000017945 */ /* 0x000fe40003800000 */
[----:B------:R-:W-:-:S05]  /*26840*/  FFMA R5, R44, R2, R5 ;  /* 0x000000022c057223 */ /* 0x000fca0000000005 */
[----:B------:R0:W-:Y:S05]  /*26850*/  @P2 STG.E desc[UR44][R8.64+0xa0], R5 ;  /* 0x0000a00508002986 */ /* 0x0001ea000c10192c */
[----:B------:R-:W-:Y:S05]  /*26860*/  @!P3 BRA `(.L_x_323) ;  /* 0x000000000004b947 */ /* 0x000fea0003800000 */
[----:B------:R0:W5:Y:S02]  /*26870*/  LDG.E.LTC128B R3, desc[UR44][R6.64+0xa4] ;  /* 0x0000a42c06037981 */ /* 0x000164000c1e1920 */
.L_x_323:
[----:B------:R-:W-:Y:S05]  /*26880*/  BSYNC B1 ;  /* 0x0000000000017941 */ /* 0x000fea0003800000 */
.L_x_322:
[----:B-----5:R-:W-:Y:S01]  /*26890*/  FMUL R4, R3, R16 ;  /* 0x0000001003047220 */ /* 0x020fe20000400000 */
[----:B------:R-:W-:Y:S01]  /*268a0*/  ISETP.GT.AND P2, PT, R0, 0x28, P1 ;  /* 0x000000280000780c */ /* 0x000fe20000f44270 */
[----:B------:R-:W-:Y:S02]  /*268b0*/  BSSY B1, `(.L_x_324) ;  /* 0x0000005000017945 */ /* 0x000fe40003800000 */
[----:B------:R-:W-:-:S05]  /*268c0*/  FFMA R45, R45, R2, R4 ;  /* 0x000000022d2d7223 */ /* 0x000fca0000000004 */
[----:B------:R0:W-:Y:S05]  /*268d0*/  @P3 STG.E desc[UR44][R8.64+0xa4], R45 ;  /* 0x0000a42d08003986 */ /* 0x0001ea000c10192c */
[----:B------:R-:W-:Y:S05]  /*268e0*/  @!P2 BRA `(.L_x_325) ;  /* 0x000000000004a947 */ /* 0x000fea0003800000 */
[----:B------:R0:W5:Y:S02]  /*268f0*/  LDG.E.LTC128B R3, desc[UR44][R12.64+0xa0] ;  /* 0x0000a02c0c037981 */ /* 0x000164000c1e1920 */
.L_x_325:
[----:B------:R-:W-:Y:S05]  /*26900*/  BSYNC B1 ;  /* 0x0000000000017941 */ /* 0x000fea0003800000 */
.L_x_324:
        /* <DEDUP_REMOVED lines=9> */
.L_x_327:
[----:B------:R-:W-:Y:S05]  /*269a0*/  BSYNC B1 ;  /* 0x0000000000017941 */ /* 0x000fea0003800000 */
.L_x_326:
        /* <DEDUP_REMOVED lines=9> */
.L_x_329:
[----:B------:R-:W-:Y:S05]  /*26a40*/  BSYNC B1 ;  /* 0x0000000000017941 */ /* 0x000fea0003800000 */
.L_x_328:
[----:B0----5:R-:W-:Y:S01]  /*26a50*/  FMUL R5, R3, R16 ;  /* 0x0000001003057220 */ /* 0x021fe20000400000 */
[----:B------:R-:W-:Y:S01]  /*26a60*/  ISETP.GT.AND P3, PT, R0, 0x31, P0 ;  /* 0x000000310000780c */ /* 0x000fe20000764270 */
[----:B------:R-:W-:Y:S02]  /*26a70*/  BSSY B1, `(.L_x_330) ;  /* 0x0000005000017945 */ /* 0x000fe40003800000 */
[----:B------:R-:W-:-:S05]  /*26a80*/  FFMA R5, R48, R2, R5 ;  /* 0x0000000230057223 */ /* 0x000fca0000000005 */
[----:B------:R0:W-:Y:S05]  /*26a90*/  @P2 STG.E desc[UR44][R8.64+0xc0], R5 ;  /* 0x0000c00508002986 */ /* 0x0001ea000c10192c */
[----:B------:R-:W-:Y:S05]  /*26aa0*/  @!P3 BRA `(.L_x_331) ;  /* 0x000000000004b947 */ /* 0x000fea0003800000 */
[----:B------:R0:W5:Y:S02]  /*26ab0*/  LDG.E.LTC128B R3, desc[UR44][R6.64+0xc4] ;  /* 0x0000c42c06037981 */ /* 0x000164000c1e1920 */
.L_x_331:
[----:B------:R-:W-:Y:S05]  /*26ac0*/  BSYNC B1 ;  /* 0x0000000000017941 */ /* 0x000fea0003800000 */
.L_x_330:
[----:B-----5:R-:W-:Y:S01]  /*26ad0*/  FMUL R4, R3, R16 ;  /* 0x0000001003047220 */ /* 0x020fe20000400000 */
[----:B------:R-:W-:Y:S01]  /*26ae0*/  ISETP.GT.AND P2, PT, R0, 0x30, P1 ;  /* 0x000000300000780c */ /* 0x000fe20000f44270 */
[----:B------:R-:W-:Y:S02]  /*26af0*/  BSSY B1, `(.L_x_332) ;  /* 0x0000005000017945 */ /* 0x000fe40003800000 */
[----:B------:R-:W-:-:S05]  /*26b00*/  FFMA R49, R49, R2, R4 ;  /* 0x0000000231317223 */ /* 0x000fca0000000004 */
[----:B------:R0:W-:Y:S05]  /*26b10*/  @P3 STG.E desc[UR44][R8.64+0xc4], R49 ;  /* 0x0000c43108003986 */ /* 0x0001ea000c10192c */
[----:B------:R-:W-:Y:S05]  /*26b20*/  @!P2 BRA `(.L_x_333) ;  /* 0x000000000004a947 */ /* 0x000fea0003800000 */
[----:B------:R0:W5:Y:S02]  /*26b30*/  LDG.E.LTC128B R3, desc[UR44][R12.64+0xc0] ;  /* 0x0000c02c0c037981 */ /* 0x000164000c1e1920 */
.L_x_333:
[----:B------:R-:W-:Y:S05]  /*26b40*/  BSYNC B1 ;  /* 0x0000000000017941 */ /* 0x000fea0003800000 */
.L_x_332:
        /* <DEDUP_REMOVED lines=9> */
.L_x_335:
[----:B------:R-:W-:Y:S05]  /*26be0*/  BSYNC B1 ;  /* 0x0000000000017941 */ /* 0x000fea0003800000 */
.L_x_334:
        /* <DEDUP_REMOVED lines=9> */
.L_x_337:
[----:B------:R-:W-:Y:S05]  /*26c80*/  BSYNC B1 ;  /* 0x0000000000017941 */ /* 0x000fea0003800000 */
.L_x_336:
[----:B0----5:R-:W-:Y:S01]  /*26c90*/  FMUL R5, R3, R16 ;  /* 0x0000001003057220 */ /* 0x021fe20000400000 */
[----:B------:R-:W-:Y:S01]  /*26ca0*/  ISETP.GT.AND P3, PT, R0, 0x39, P0 ;  /* 0x000000390000780c */ /* 0x000fe20000764270 */
[----:B------:R-:W-:Y:S02]  /*26cb0*/  BSSY B1, `(.L_x_338) ;  /* 0x0000005000017945 */ /* 0x000fe40003800000 */
[----:B------:R-:W-:-:S05]  /*26cc0*/  FFMA R5, R52, R2, R5 ;  /* 0x0000000234057223 */ /* 0x000fca0000000005 */
[----:B------:R0:W-:Y:S05]  /*26cd0*/  @P2 STG.E desc[UR44][R8.64+0xe0], R5 ;  /* 0x0000e00508002986 */ /* 0x0001ea000c10192c */
[----:B------:R-:W-:Y:S05]  /*26ce0*/  @!P3 BRA `(.L_x_339) ;  /* 0x000000000004b947 */ /* 0x000fea0003800000 */
[----:B------:R0:W5:Y:S02]  /*26cf0*/  LDG.E.LTC128B R3, desc[UR44][R6.64+0xe4] ;  /* 0x0000e42c06037981 */ /* 0x000164000c1e1920 */
.L_x_339:
[----:B------:R-:W-:Y:S05]  /*26d00*/  BSYNC B1 ;  /* 0x0000000000017941 */ /* 0x000fea0003800000 */
.L_x_338:
[----:B-----5:R-:W-:Y:S01]  /*26d10*/  FMUL R4, R3, R16 ;  /* 0x0000001003047220 */ /* 0x020fe20000400000 */
[----:B------:R-:W-:Y:S01]  /*26d20*/  ISETP.GT.AND P2, PT, R0, 0x38, P1 ;  /* 0x000000380000780c */ /* 0x000fe20000f44270 */
[----:B------:R-:W-:Y:S02]  /*26d30*/  BSSY B1, `(.L_x_340) ;  /* 0x0000005000017945 */ /* 0x000fe40003800000 */
[----:B------:R-:W-:-:S05]  /*26d40*/  FFMA R53, R53, R2, R4 ;  /* 0x0000000235357223 */ /* 0x000fca0000000004 */
[----:B------:R0:W-:Y:S05]  /*26d50*/  @P3 STG.E desc[UR44][R8.64+0xe4], R53 ;  /* 0x0000e43508003986 */ /* 0x0001ea000c10192c */
[----:B------:R-:W-:Y:S05]  /*26d60*/  @!P2 BRA `(.L_x_341) ;  /* 0x000000000004a947 */ /* 0x000fea0003800000 */
[----:B------:R0:W5:Y:S02]  /*26d70*/  LDG.E.LTC128B R3, desc[UR44][R12.64+0xe0] ;  /* 0x0000e02c0c037981 */ /* 0x000164000c1e1920 */
.L_x_341:
[----:B------:R-:W-:Y:S05]  /*26d80*/  BSYNC B1 ;  /* 0x0000000000017941 */ /* 0x000fea0003800000 */
.L_x_340:
        /* <DEDUP_REMOVED lines=9> */
.L_x_343:
[----:B------:R-:W-:Y:S05]  /*26e20*/  BSYNC B1 ;  /* 0x0000000000017941 */ /* 0x000fea0003800000 */
.L_x_342:
        /* <DEDUP_REMOVED lines=9> */
.L_x_345:
[----:B------:R-:W-:Y:S05]  /*26ec0*/  BSYNC B1 ;  /* 0x0000000000017941 */ /* 0x000fea0003800000 */
.L_x_344:
[----:B0----5:R-:W-:Y:S01]  /*26ed0*/  FMUL R5, R3, R16 ;  /* 0x0000001003057220 */ /* 0x021fe20000400000 */
[----:B------:R-:W-:Y:S01]  /*26ee0*/  ISETP.GT.AND P3, PT, R0, 0x41, P0 ;  /* 0x000000410000780c */ /* 0x000fe20000764270 */
[----:B------:R-:W-:Y:S02]  /*26ef0*/  BSSY B1, `(.L_x_346) ;  /* 0x0000005000017945 */ /* 0x000fe40003800000 */
[----:B------:R-:W-:-:S05]  /*26f00*/  FFMA R5, R56, R2, R5 ;  /* 0x0000000238057223 */ /* 0x000fca0000000005 */
[----:B------:R0:W-:Y:S05]  /*26f10*/  @P2 STG.E desc[UR44][R8.64+0x100], R5 ;  /* 0x0001000508002986 */ /* 0x0001ea000c10192c */
[----:B------:R-:W-:Y:S05]  /*26f20*/  @!P3 BRA `(.L_x_347) ;  /* 0x000000000004b947 */ /* 0x000fea0003800000 */
[----:B------:R0:W5:Y:S02]  /*26f30*/  LDG.E.LTC128B R3, desc[UR44][R6.64+0x104] ;  /* 0x0001042c06037981 */ /* 0x000164000c1e1920 */
.L_x_347:
[----:B------:R-:W-:Y:S05]  /*26f40*/  BSYNC B1 ;  /* 0x0000000000017941 */ /* 0x000fea0003800000 */
.L_x_346:
[----:B-----5:R-:W-:Y:S01]  /*26f50*/  FMUL R4, R3, R16 ;  /* 0x0000001003047220 */ /* 0x020fe20000400000 */
[----:B------:R-:W-:Y:S01]  /*26f60*/  ISETP.GT.AND P2, PT, R0, 0x40, P1 ;  /* 0x000000400000780c */ /* 0x000fe20000f44270 */
[----:B------:R-:W-:Y:S02]  /*26f70*/  BSSY B1, `(.L_x_348) ;  /* 0x0000005000017945 */ /* 0x000fe40003800000 */
[----:B------:R-:W-:-:S05]  /*26f80*/  FFMA R57, R57, R2, R4 ;  /* 0x0000000239397223 */ /* 0x000fca0000000004 */
[----:B------:R0:W-:Y:S05]  /*26f90*/  @P3 STG.E desc[UR44][R8.64+0x104], R57 ;  /* 0x0001043908003986 */ /* 0x0001ea000c10192c */
[----:B------:R-:W-:Y:S05]  /*26fa0*/  @!P2 BRA `(.L_x_349) ;  /* 0x000000000004a947 */ /* 0x000fea0003800000 */
[----:B------:R0:W5:Y:S02]  /*26fb0*/  LDG.E.LTC128B R3, desc[UR44][R12.64+0x100] ;  /* 0x0001002c0c037981 */ /* 0x000164000c1e1920 */
.L_x_349:
[----:B------:R-:W-:Y:S05]  /*26fc0*/  BSYNC B1 ;  /* 0x0000000000017941 */ /* 0x000fea0003800000 */
.L_x_348:
        /* <DEDUP_REMOVED lines=9> */
.L_x_351:
[----:B------:R-:W-:Y:S05]  /*27060*/  BSYNC B1 ;  /* 0x0000000000017941 */ /* 0x000fea0003800000 */
.L_x_350:
        /* <DEDUP_REMOVED lines=9> */
.L_x_353:
[----:B------:R-:W-:Y:S05]  /*27100*/  BSYNC B1 ;  /* 0x0000000000017941 */ /* 0x000fea0003800000 */
.L_x_352:
[----:B0----5:R-:W-:Y:S01]  /*27110*/  FMUL R5, R3, R16 ;  /* 0x0000001003057220 */ /* 0x021fe20000400000 */
[----:B------:R-:W-:Y:S01]  /*27120*/  ISETP.GT.AND P3, PT, R0, 0x49, P0 ;  /* 0x000000490000780c */ /* 0x000fe20000764270 */
[----:B------:R-:W-:Y:S02]  /*27130*/  BSSY B1, `(.L_x_354) ;  /* 0x0000005000017945 */ /* 0x000fe40003800000 */
[----:B------:R-:W-:-:S05]  /*27140*/  FFMA R5, R60, R2, R5 ;  /* 0x000000023c057223 */ /* 0x000fca0000000005 */
[----:B------:R0:W-:Y:S05]  /*27150*/  @P2 STG.E desc[UR44][R8.64+0x120], R5 ;  /* 0x0001200508002986 */ /* 0x0001ea000c10192c */
[----:B------:R-:W-:Y:S05]  /*27160*/  @!P3 BRA `(.L_x_355) ;  /* 0x000000000004b947 */ /* 0x000fea0003800000 */
[----:B------:R0:W5:Y:S02]  /*27170*/  LDG.E.LTC128B R3, desc[UR44][R6.64+0x124] ;  /* 0x0001242c06037981 */ /* 0x000164000c1e1920 */
.L_x_355:
[----:B------:R-:W-:Y:S05]  /*27180*/  BSYNC B1 ;  /* 0x0000000000017941 */ /* 0x000fea0003800000 */
.L_x_354:
[----:B-----5:R-:W-:Y:S01]  /*27190*/  FMUL R4, R3, R16 ;  /* 0x0000001003047220 */ /* 0x020fe20000400000 */
[----:B------:R-:W-:Y:S01]  /*271a0*/  ISETP.GT.AND P2, PT, R0, 0x48, P1 ;  /* 0x000000480000780c */ /* 0x000fe20000f44270 */
[----:B------:R-:W-:Y:S02]  /*271b0*/  BSSY B1, `(.L_x_356) ;  /* 0x0000005000017945 */ /* 0x000fe40003800000 */
[----:B------:R-:W-:-:S05]  /*271c0*/  FFMA R61, R61, R2, R4 ;  /* 0x000000023d3d7223 */ /* 0x000fca0000000004 */
[----:B------:R0:W-:Y:S05]  /*271d0*/  @P3 STG.E desc[UR44][R8.64+0x124], R61 ;  /* 0x0001243d08003986 */ /* 0x0001ea000c10192c */
[----:B------:R-:W-:Y:S05]  /*271e0*/  @!P2 BRA `(.L_x_357) ;  /* 0x000000000004a947 */ /* 0x000fea0003800000 */
[----:B------:R0:W5:Y:S02]  /*271f0*/  LDG.E.LTC128B R3, desc[UR44][R12.64+0x120] ;  /* 0x0001202c0c037981 */ /* 0x000164000c1e1920 */
.L_x_357:
[----:B------:R-:W-:Y:S05]  /*27200*/  BSYNC B1 ;  /* 0x0000000000017941 */ /* 0x000fea0003800000 */
.L_x_356:
        /* <DEDUP_REMOVED lines=9> */
.L_x_359:
[----:B------:R-:W-:Y:S05]  /*272a0*/  BSYNC B1 ;  /* 0x0000000000017941 */ /* 0x000fea0003800000 */
.L_x_358:
        /* <DEDUP_REMOVED lines=9> */
.L_x_361:
[----:B------:R-:W-:Y:S05]  /*27340*/  BSYNC B1 ;  /* 0x0000000000017941 */ /* 0x000fea0003800000 */
.L_x_360:
[----:B0----5:R-:W-:Y:S01]  /*27350*/  FMUL R5, R3, R16 ;  /* 0x0000001003057220 */ /* 0x021fe20000400000 */
[----:B------:R-:W-:Y:S01]  /*27360*/  ISETP.GT.AND P3, PT, R0, 0x51, P0 ;  /* 0x000000510000780c */ /* 0x000fe20000764270 */
[----:B------:R-:W-:Y:S02]  /*27370*/  BSSY B1, `(.L_x_362) ;  /* 0x0000005000017945 */ /* 0x000fe40003800000 */
[----:B------:R-:W-:-:S05]  /*27380*/  FFMA R5, R64, R2, R5 ;  /* 0x0000000240057223 */ /* 0x000fca0000000005 */
[----:B------:R0:W-:Y:S05]  /*27390*/  @P2 STG.E desc[UR44][R8.64+0x140], R5 ;  /* 0x0001400508002986 */ /* 0x0001ea000c10192c */
[----:B------:R-:W-:Y:S05]  /*273a0*/  @!P3 BRA `(.L_x_363) ;  /* 0x000000000004b947 */ /* 0x000fea0003800000 */
[----:B------:R0:W5:Y:S02]  /*273b0*/  LDG.E.LTC128B R3, desc[UR44][R6.64+0x144] ;  /* 0x0001442c06037981 */ /* 0x000164000c1e1920 */
.L_x_363:
[----:B------:R-:W-:Y:S05]  /*273c0*/  BSYNC B1 ;  /* 0x0000000000017941 */ /* 0x000fea0003800000 */
.L_x_362:
[----:B-----5:R-:W-:Y:S01]  /*273d0*/  FMUL R4, R3, R16 ;  /* 0x0000001003047220 */ /* 0x020fe20000400000 */
[----:B------:R-:W-:Y:S01]  /*273e0*/  ISETP.GT.AND P2, PT, R0, 0x50, P1 ;  /* 0x000000500000780c */ /* 0x000fe20000f44270 */
[----:B------:R-:W-:Y:S02]  /*273f0*/  BSSY B1, `(.L_x_364) ;  /* 0x0000005000017945 */ /* 0x000fe40003800000 */
[----:B------:R-:W-:-:S05]  /*27400*/  FFMA R65, R65, R2, R4 ;  /* 0x0000000241417223 */ /* 0x000fca0000000004 */
[----:B------:R0:W-:Y:S05]  /*27410*/  @P3 STG.E desc[UR44][R8.64+0x144], R65 ;  /* 0x0001444108003986 */ /* 0x0001ea000c10192c */
[----:B------:R-:W-:Y:S05]  /*27420*/  @!P2 BRA `(.L_x_365) ;  /* 0x000000000004a947 */ /* 0x000fea0003800000 */
[----:B------:R0:W5:Y:S02]  /*27430*/  LDG.E.LTC128B R3, desc[UR44][R12.64+0x140] ;  /* 0x0001402c0c037981 */ /* 0x000164000c1e1920 */
.L_x_365:
[----:B------:R-:W-:Y:S05]  /*27440*/  BSYNC B1 ;  /* 0x0000000000017941 */ /* 0x000fea0003800000 */
.L_x_364:
        /* <DEDUP_REMOVED lines=9> */
.L_x_367:
[----:B------:R-:W-:Y:S05]  /*274e0*/  BSYNC B1 ;  /* 0x0000000000017941 */ /* 0x000fea0003800000 */
.L_x_366:
        /* <DEDUP_REMOVED lines=9> */
.L_x_369:
[----:B------:R-:W-:Y:S05]  /*27580*/  BSYNC B1 ;  /* 0x0000000000017941 */ /* 0x000fea0003800000 */
.L_x_368:
[----:B0----5:R-:W-:Y:S01]  /*27590*/  FMUL R5, R3, R16 ;  /* 0x0000001003057220 */ /* 0x021fe20000400000 */
[----:B------:R-:W-:Y:S01]  /*275a0*/  ISETP.GT.AND P3, PT, R0, 0x59, P0 ;  /* 0x000000590000780c */ /* 0x000fe20000764270 */
[----:B------:R-:W-:Y:S02]  /*275b0*/  BSSY B1, `(.L_x_370) ;  /* 0x0000005000017945 */ /* 0x000fe40003800000 */
[----:B------:R-:W-:-:S05]  /*275c0*/  FFMA R5, R68, R2, R5 ;  /* 0x0000000244057223 */ /* 0x000fca0000000005 */
[----:B------:R0:W-:Y:S05]  /*275d0*/  @P2 STG.E desc[UR44][R8.64+0x160], R5 ;  /* 0x0001600508002986 */ /* 0x0001ea000c10192c */
[----:B------:R-:W-:Y:S05]  /*275e0*/  @!P3 BRA `(.L_x_371) ;  /* 0x000000000004b947 */ /* 0x000fea0003800000 */
[----:B------:R0:W5:Y:S02]  /*275f0*/  LDG.E.LTC128B R3, desc[UR44][R6.64+0x164] ;  /* 0x0001642c06037981 */ /* 0x000164000c1e1920 */
.L_x_371:
[----:B------:R-:W-:Y:S05]  /*27600*/  BSYNC B1 ;  /* 0x0000000000017941 */ /* 0x000fea0003800000 */
.L_x_370:
[----:B-----5:R-:W-:Y:S01]  /*27610*/  FMUL R4, R3, R16 ;  /* 0x0000001003047220 */ /* 0x020fe20000400000 */
[----:B------:R-:W-:Y:S01]  /*27620*/  ISETP.GT.AND P2, PT, R0, 0x58, P1 ;  /* 0x000000580000780c */ /* 0x000fe20000f44270 */
[----:B------:R-:W-:Y:S02]  /*27630*/  BSSY B1, `(.L_x_372) ;  /* 0x0000005000017945 */ /* 0x000fe40003800000 */
[----:B------:R-:W-:-:S05]  /*27640*/  FFMA R69, R69, R2, R4 ;  /* 0x0000000245457223 */ /* 0x000fca0000000004 */
[----:B------:R0:W-:Y:S05]  /*27650*/  @P3 STG.E desc[UR44][R8.64+0x164], R69 ;  /* 0x0001644508003986 */ /* 0x0001ea000c10192c */
[----:B------:R-:W-:Y:S05]  /*27660*/  @!P2 BRA `(.L_x_373) ;  /* 0x000000000004a947 */ /* 0x000fea0003800000 */
[----:B------:R0:W5:Y:S02]  /*27670*/  LDG.E.LTC128B R3, desc[UR44][R12.64+0x160] ;  /* 0x0001602c0c037981 */ /* 0x000164000c1e1920 */
.L_x_373:
[----:B------:R-:W-:Y:S05]  /*27680*/  BSYNC B1 ;  /* 0x0000000000017941 */ /* 0x000fea0003800000 */
.L_x_372:
        /* <DEDUP_REMOVED lines=9> */
.L_x_375:
[----:B------:R-:W-:Y:S05]  /*27720*/  BSYNC B1 ;  /* 0x0000000000017941 */ /* 0x000fea0003800000 */
.L_x_374:
        /* <DEDUP_REMOVED lines=9> */
.L_x_377:
[----:B------:R-:W-:Y:S05]  /*277c0*/  BSYNC B1 ;  /* 0x0000000000017941 */ /* 0x000fea0003800000 */
.L_x_376:
[----:B0----5:R-:W-:Y:S01]  /*277d0*/  FMUL R5, R3, R16 ;  /* 0x0000001003057220 */ /* 0x021fe20000400000 */
[----:B------:R-:W-:Y:S01]  /*277e0*/  ISETP.GT.AND P3, PT, R0, 0x61, P0 ;  /* 0x000000610000780c */ /* 0x000fe20000764270 */
[----:B------:R-:W-:Y:S02]  /*277f0*/  BSSY B1, `(.L_x_378) ;  /* 0x0000005000017945 */ /* 0x000fe40003800000 */
[----:B------:R-:W-:-:S05]  /*27800*/  FFMA R5, R72, R2, R5 ;  /* 0x0000000248057223 */ /* 0x000fca0000000005 */
[----:B------:R0:W-:Y:S05]  /*27810*/  @P2 STG.E desc[UR44][R8.64+0x180], R5 ;  /* 0x0001800508002986 */ /* 0x0001ea000c10192c */
[----:B------:R-:W-:Y:S05]  /*27820*/  @!P3 BRA `(.L_x_379) ;  /* 0x000000000004b947 */ /* 0x000fea0003800000 */
[----:B------:R0:W5:Y:S02]  /*27830*/  LDG.E.LTC128B R3, desc[UR44][R6.64+0x184] ;  /* 0x0001842c06037981 */ /* 0x000164000c1e1920 */
.L_x_379:
[----:B------:R-:W-:Y:S05]  /*27840*/  BSYNC B1 ;  /* 0x0000000000017941 */ /* 0x000fea0003800000 */
.L_x_378:
[----:B-----5:R-:W-:Y:S01]  /*27850*/  FMUL R4, R3, R16 ;  /* 0x0000001003047220 */ /* 0x020fe20000400000 */
[----:B------:R-:W-:Y:S01]  /*27860*/  ISETP.GT.AND P2, PT, R0, 0x60, P1 ;  /* 0x000000600000780c */ /* 0x000fe20000f44270 */
[----:B------:R-:W-:Y:S02]  /*27870*/  BSSY B1, `(.L_x_380) ;  /* 0x0000005000017945 */ /* 0x000fe40003800000 */
[----:B------:R-:W-:-:S05]  /*27880*/  FFMA R73, R73, R2, R4 ;  /* 0x0000000249497223 */ /* 0x000fca0000000004 */
[----:B------:R0:W-:Y:S05]  /*27890*/  @P3 STG.E desc[UR44][R8.64+0x184], R73 ;  /* 0x0001844908003986 */ /* 0x0001ea000c10192c */
[----:B------:R-:W-:Y:S05]  /*278a0*/  @!P2 BRA `(.L_x_381) ;  /* 0x000000000004a947 */ /* 0x000fea0003800000 */
[----:B------:R0:W5:Y:S02]  /*278b0*/  LDG.E.LTC128B R3, desc[UR44][R12.64+0x180] ;  /* 0x0001802c0c037981 */ /* 0x000164000c1e1920 */
.L_x_381:
[----:B------:R-:W-:Y:S05]  /*278c0*/  BSYNC B1 ;  /* 0x0000000000017941 */ /* 0x000fea0003800000 */
.L_x_380:
        /* <DEDUP_REMOVED lines=9> */
.L_x_383:
[----:B------:R-:W-:Y:S05]  /*27960*/  BSYNC B1 ;  /* 0x0000000000017941 */ /* 0x000fea0003800000 */
.L_x_382:
        /* <DEDUP_REMOVED lines=9> */
.L_x_385:
[----:B------:R-:W-:Y:S05]  /*27a00*/  BSYNC B1 ;  /* 0x0000000000017941 */ /* 0x000fea0003800000 */
.L_x_384:
[----:B0----5:R-:W-:Y:S01]  /*27a10*/  FMUL R5, R3, R16 ;  /* 0x0000001003057220 */ /* 0x021fe20000400000 */
[----:B------:R-:W-:Y:S01]  /*27a20*/  ISETP.GT.AND P3, PT, R0, 0x69, P0 ;  /* 0x000000690000780c */ /* 0x000fe20000764270 */
[----:B------:R-:W-:Y:S02]  /*27a30*/  BSSY B1, `(.L_x_386) ;  /* 0x0000005000017945 */ /* 0x000fe40003800000 */
[----:B------:R-:W-:-:S05]  /*27a40*/  FFMA R5, R76, R2, R5 ;  /* 0x000000024c057223 */ /* 0x000fca0000000005 */
[----:B------:R0:W-:Y:S05]  /*27a50*/  @P2 STG.E desc[UR44][R8.64+0x1a0], R5 ;  /* 0x0001a00508002986 */ /* 0x0001ea000c10192c */
[----:B------:R-:W-:Y:S05]  /*27a60*/  @!P3 BRA `(.L_x_387) ;  /* 0x000000000004b947 */ /* 0x000fea0003800000 */
[----:B------:R0:W5:Y:S02]  /*27a70*/  LDG.E.LTC128B R3, desc[UR44][R6.64+0x1a4] ;  /* 0x0001a42c06037981 */ /* 0x000164000c1e1920 */
.L_x_387:
[----:B------:R-:W-:Y:S05]  /*27a80*/  BSYNC B1 ;  /* 0x0000000000017941 */ /* 0x000fea0003800000 */
.L_x_386:
[----:B-----5:R-:W-:Y:S01]  /*27a90*/  FMUL R4, R3, R16 ;  /* 0x0000001003047220 */ /* 0x020fe20000400000 */
[----:B------:R-:W-:Y:S01]  /*27aa0*/  ISETP.GT.AND P2, PT, R0, 0x68, P1 ;  /* 0x000000680000780c */ /* 0x000fe20000f44270 */
[----:B------:R-:W-:Y:S02]  /*27ab0*/  BSSY B1, `(.L_x_388) ;  /* 0x0000005000017945 */ /* 0x000fe40003800000 */
[----:B------:R-:W-:-:S05]  /*27ac0*/  FFMA R77, R77, R2, R4 ;  /* 0x000000024d4d7223 */ /* 0x000fca0000000004 */
[----:B------:R0:W-:Y:S05]  /*27ad0*/  @P3 STG.E desc[UR44][R8.64+0x1a4], R77 ;  /* 0x0001a44d08003986 */ /* 0x0001ea000c10192c */
[----:B------:R-:W-:Y:S05]  /*27ae0*/  @!P2 BRA `(.L_x_389) ;  /* 0x000000000004a947 */ /* 0x000fea0003800000 */
[----:B------:R0:W5:Y:S02]  /*27af0*/  LDG.E.LTC128B R3, desc[UR44][R12.64+0x1a0] ;  /* 0x0001a02c0c037981 */ /* 0x000164000c1e1920 */
.L_x_389:
[----:B------:R-:W-:Y:S05]  /*27b00*/  BSYNC B1 ;  /* 0x0000000000017941 */ /* 0x000fea0003800000 */
.L_x_388:
        /* <DEDUP_REMOVED lines=9> */
.L_x_391:
[----:B------:R-:W-:Y:S05]  /*27ba0*/  BSYNC B1 ;  /* 0x0000000000017941 */ /* 0x000fea0003800000 */
.L_x_390:
        /* <DEDUP_REMOVED lines=9> */
.L_x_393:
[----:B------:R-:W-:Y:S05]  /*27c40*/  BSYNC B1 ;  /* 0x0000000000017941 */ /* 0x000fea0003800000 */
.L_x_392:
[----:B0----5:R-:W-:Y:S01]  /*27c50*/  FMUL R5, R3, R16 ;  /* 0x0000001003057220 */ /* 0x021fe20000400000 */
[----:B------:R-:W-:Y:S01]  /*27c60*/  ISETP.GT.AND P3, PT, R0, 0x71, P0 ;  /* 0x000000710000780c */ /* 0x000fe20000764270 */
[----:B------:R-:W-:Y:S02]  /*27c70*/  BSSY B1, `(.L_x_394) ;  /* 0x0000005000017945 */ /* 0x000fe40003800000 */
[----:B------:R-:W-:-:S05]  /*27c80*/  FFMA R5, R80, R2, R5 ;  /* 0x0000000250057223 */ /* 0x000fca0000000005 */
[----:B------:R0:W-:Y:S05]  /*27c90*/  @P2 STG.E desc[UR44][R8.64+0x1c0], R5 ;  /* 0x0001c00508002986 */ /* 0x0001ea000c10192c */
[----:B------:R-:W-:Y:S05]  /*27ca0*/  @!P3 BRA `(.L_x_395) ;  /* 0x000000000004b947 */ /* 0x000fea0003800000 */
[----:B------:R0:W5:Y:S02]  /*27cb0*/  LDG.E.LTC128B R3, desc[UR44][R6.64+0x1c4] ;  /* 0x0001c42c06037981 */ /* 0x000164000c1e1920 */
.L_x_395:
[----:B------:R-:W-:Y:S05]  /*27cc0*/  BSYNC B1 ;  /* 0x0000000000017941 */ /* 0x000fea0003800000 */
.L_x_394:
[----:B-----5:R-:W-:Y:S01]  /*27cd0*/  FMUL R4, R3, R16 ;  /* 0x0000001003047220 */ /* 0x020fe20000400000 */
[----:B------:R-:W-:Y:S01]  /*27ce0*/  ISETP.GT.AND P2, PT, R0, 0x70, P1 ;  /* 0x000000700000780c */ /* 0x000fe20000f44270 */
[----:B------:R-:W-:Y:S02]  /*27cf0*/  BSSY B1, `(.L_x_396) ;  /* 0x0000005000017945 */ /* 0x000fe40003800000 */
[----:B------:R-:W-:-:S05]  /*27d00*/  FFMA R81, R81, R2, R4 ;  /* 0x0000000251517223 */ /* 0x000fca0000000004 */
[----:B------:R0:W-:Y:S05]  /*27d10*/  @P3 STG.E desc[UR44][R8.64+0x1c4], R81 ;  /* 0x0001c45108003986 */ /* 0x0001ea000c10192c */
[----:B------:R-:W-:Y:S05]  /*27d20*/  @!P2 BRA `(.L_x_397) ;  /* 0x000000000004a947 */ /* 0x000fea0003800000 */
[----:B------:R0:W5:Y:S02]  /*27d30*/  LDG.E.LTC128B R3, desc[UR44][R12.64+0x1c0] ;  /* 0x0001c02c0c037981 */ /* 0x000164000c1e1920 */
.L_x_397:
[----:B------:R-:W-:Y:S05]  /*27d40*/  BSYNC B1 ;  /* 0x0000000000017941 */ /* 0x000fea0003800000 */
.L_x_396:
        /* <DEDUP_REMOVED lines=9> */
.L_x_399:
[----:B------:R-:W-:Y:S05]  /*27de0*/  BSYNC B1 ;  /* 0x0000000000017941 */ /* 0x000fea0003800000 */
.L_x_398:
        /* <DEDUP_REMOVED lines=9> */
.L_x_401:
[----:B------:R-:W-:Y:S05]  /*27e80*/  BSYNC B1 ;  /* 0x0000000000017941 */ /* 0x000fea0003800000 */
.L_x_400:
[----:B0----5:R-:W-:Y:S01]  /*27e90*/  FMUL R5, R3, R16 ;  /* 0x0000001003057220 */ /* 0x021fe20000400000 */
[----:B------:R-:W-:Y:S01]  /*27ea0*/  ISETP.GT.AND P3, PT, R0, 0x79, P0 ;  /* 0x000000790000780c */ /* 0x000fe20000764270 */
[----:B------:R-:W-:Y:S02]  /*27eb0*/  BSSY B1, `(.L_x_402) ;  /* 0x0000005000017945 */ /* 0x000fe40003800000 */
[----:B------:R-:W-:-:S05]  /*27ec0*/  FFMA R5, R84, R2, R5 ;  /* 0x0000000254057223 */ /* 0x000fca0000000005 */
[----:B------:R0:W-:Y:S05]  /*27ed0*/  @P2 STG.E desc[UR44][R8.64+0x1e0], R5 ;  /* 0x0001e00508002986 */ /* 0x0001ea000c10192c */
[----:B------:R-:W-:Y:S05]  /*27ee0*/  @!P3 BRA `(.L_x_403) ;  /* 0x000000000004b947 */ /* 0x000fea0003800000 */
[----:B------:R0:W5:Y:S02]  /*27ef0*/  LDG.E.LTC128B R3, desc[UR44][R6.64+0x1e4] ;  /* 0x0001e42c06037981 */ /* 0x000164000c1e1920 */
.L_x_403:
[----:B------:R-:W-:Y:S05]  /*27f00*/  BSYNC B1 ;  /* 0x0000000000017941 */ /* 0x000fea0003800000 */
.L_x_402:
[----:B-----5:R-:W-:Y:S01]  /*27f10*/  FMUL R4, R3, R16 ;  /* 0x0000001003047220 */ /* 0x020fe20000400000 */
[----:B------:R-:W-:Y:S01]  /*27f20*/  ISETP.GT.AND P2, PT, R0, 0x78, P1 ;  /* 0x000000780000780c */ /* 0x000fe20000f44270 */
[----:B------:R-:W-:Y:S02]  /*27f30*/  BSSY B1, `(.L_x_404) ;  /* 0x0000005000017945 */ /* 0x000fe40003800000 */
[----:B------:R-:W-:-:S05]  /*27f40*/  FFMA R85, R85, R2, R4 ;  /* 0x0000000255557223 */ /* 0x000fca0000000004 */
[----:B------:R0:W-:Y:S05]  /*27f50*/  @P3 STG.E desc[UR44][R8.64+0x1e4], R85 ;  /* 0x0001e45508003986 */ /* 0x0001ea000c10192c */
[----:B------:R-:W-:Y:S05]  /*27f60*/  @!P2 BRA `(.L_x_405) ;  /* 0x000000000004a947 */ /* 0x000fea0003800000 */
[----:B------:R0:W5:Y:S02]  /*27f70*/  LDG.E.LTC128B R3, desc[UR44][R12.64+0x1e0] ;  /* 0x0001e02c0c037981 */ /* 0x000164000c1e1920 */
.L_x_405:
[----:B------:R-:W-:Y:S05]  /*27f80*/  BSYNC B1 ;  /* 0x0000000000017941 */ /* 0x000fea0003800000 */
.L_x_404:
        /* <DEDUP_REMOVED lines=9> */
.L_x_407:
[----:B------:R-:W-:Y:S05]  /*28020*/  BSYNC B1 ;  /* 0x0000000000017941 */ /* 0x000fea0003800000 */
.L_x_406:
        /* <DEDUP_REMOVED lines=9> */
.L_x_409:
[----:B------:R-:W-:Y:S05]  /*280c0*/  BSYNC B1 ;  /* 0x0000000000017941 */ /* 0x000fea0003800000 */
.L_x_408:
[----:B0----5:R-:W-:Y:S01]  /*280d0*/  FMUL R5, R3, R16 ;  /* 0x0000001003057220 */ /* 0x021fe20000400000 */
[----:B------:R-:W-:Y:S01]  /*280e0*/  ISETP.GT.AND P3, PT, R0, 0x81, P0 ;  /* 0x000000810000780c */ /* 0x000fe20000764270 */
[----:B------:R-:W-:Y:S02]  /*280f0*/  BSSY B1, `(.L_x_410) ;  /* 0x0000005000017945 */ /* 0x000fe40003800000 */
[----:B------:R-:W-:-:S05]  /*28100*/  FFMA R5, R88, R2, R5 ;  /* 0x0000000258057223 */ /* 0x000fca0000000005 */
[----:B------:R0:W-:Y:S05]  /*28110*/  @P2 STG.E desc[UR44][R8.64+0x200], R5 ;  /* 0x0002000508002986 */ /* 0x0001ea000c10192c */
[----:B------:R-:W-:Y:S05]  /*28120*/  @!P3 BRA `(.L_x_411) ;  /* 0x000000000004b947 */ /* 0x000fea0003800000 */
[----:B------:R0:W5:Y:S02]  /*28130*/  LDG.E.LTC128B R3, desc[UR44][R6.64+0x204] ;  /* 0x0002042c06037981 */ /* 0x000164000c1e1920 */
.L_x_411:
[----:B------:R-:W-:Y:S05]  /*28140*/  BSYNC B1 ;  /* 0x0000000000017941 */ /* 0x000fea0003800000 */
.L_x_410:
[----:B-----5:R-:W-:Y:S01]  /*28150*/  FMUL R4, R3, R16 ;  /* 0x0000001003047220 */ /* 0x020fe20000400000 */
[----:B------:R-:W-:Y:S01]  /*28160*/  ISETP.GT.AND P2, PT, R0, 0x80, P1 ;  /* 0x000000800000780c */ /* 0x000fe20000f44270 */
[----:B------:R-:W-:Y:S02]  /*28170*/  BSSY B1, `(.L_x_412) ;  /* 0x0000005000017945 */ /* 0x000fe40003800000 */
[----:B------:R-:W-:-:S05]  /*28180*/  FFMA R89, R89, R2, R4 ;  /* 0x0000000259597223 */ /* 0x000fca0000000004 */
[----:B------:R0:W-:Y:S05]  /*28190*/  @P3 STG.E desc[UR44][R8.64+0x204], R89 ;  /* 0x0002045908003986 */ /* 0x0001ea000c10192c */
[----:B------:R-:W-:Y:S05]  /*281a0*/  @!P2 BRA `(.L_x_413) ;  /* 0x000000000004a947 */ /* 0x000fea0003800000 */
[----:B------:R0:W5:Y:S02]  /*281b0*/  LDG.E.LTC128B R3, desc[UR44][R12.64+0x200] ;  /* 0x0002002c0c037981 */ /* 0x000164000c1e1920 */
.L_x_413:
[----:B------:R-:W-:Y:S05]  /*281c0*/  BSYNC B1 ;  /* 0x0000000000017941 */ /* 0x000fea0003800000 */
.L_x_412:
        /* <DEDUP_REMOVED lines=9> */
.L_x_415:
[----:B------:R-:W-:Y:S05]  /*28260*/  BSYNC B1 ;  /* 0x0000000000017941 */ /* 0x000fea0003800000 */
.L_x_414:
        /* <DEDUP_REMOVED lines=9> */
.L_x_417:
[----:B------:R-:W-:Y:S05]  /*28300*/  BSYNC B1 ;  /* 0x0000000000017941 */ /* 0x000fea0003800000 */
.L_x_416:
[----:B0----5:R-:W-:Y:S01]  /*28310*/  FMUL R5, R3, R16 ;  /* 0x0000001003057220 */ /* 0x021fe20000400000 */
[----:B------:R-:W-:Y:S01]  /*28320*/  ISETP.GT.AND P3, PT, R0, 0x89, P0 ;  /* 0x000000890000780c */ /* 0x000fe20000764270 */
[----:B------:R-:W-:Y:S02]  /*28330*/  BSSY B1, `(.L_x_418) ;  /* 0x0000005000017945 */ /* 0x000fe40003800000 */
[----:B------:R-:W-:-:S05]  /*28340*/  FFMA R5, R92, R2, R5 ;  /* 0x000000025c057223 */ /* 0x000fca0000000005 */
[----:B------:R0:W-:Y:S05]  /*28350*/  @P2 STG.E desc[UR44][R8.64+0x220], R5 ;  /* 0x0002200508002986 */ /* 0x0001ea000c10192c */
[----:B------:R-:W-:Y:S05]  /*28360*/  @!P3 BRA `(.L_x_419) ;  /* 0x000000000004b947 */ /* 0x000fea0003800000 */
[----:B------:R0:W5:Y:S02]  /*28370*/  LDG.E.LTC128B R3, desc[UR44][R6.64+0x224] ;  /* 0x0002242c06037981 */ /* 0x000164000c1e1920 */
.L_x_419:
[----:B------:R-:W-:Y:S05]  /*28380*/  BSYNC B1 ;  /* 0x0000000000017941 */ /* 0x000fea0003800000 */
.L_x_418:
[----:B-----5:R-:W-:Y:S01]  /*28390*/  FMUL R4, R3, R16 ;  /* 0x0000001003047220 */ /* 0x020fe20000400000 */
[----:B------:R-:W-:Y:S01]  /*283a0*/  ISETP.GT.AND P2, PT, R0, 0x88, P1 ;  /* 0x000000880000780c */ /* 0x000fe20000f44270 */
[----:B------:R-:W-:Y:S02]  /*283b0*/  BSSY B1, `(.L_x_420) ;  /* 0x0000005000017945 */ /* 0x000fe40003800000 */
[----:B------:R-:W-:-:S05]  /*283c0*/  FFMA R93, R93, R2, R4 ;  /* 0x000000025d5d7223 */ /* 0x000fca0000000004 */
[----:B------:R0:W-:Y:S05]  /*283d0*/  @P3 STG.E desc[UR44][R8.64+0x224], R93 ;  /* 0x0002245d08003986 */ /* 0x0001ea000c10192c */
[----:B------:R-:W-:Y:S05]  /*283e0*/  @!P2 BRA `(.L_x_421) ;  /* 0x000000000004a947 */ /* 0x000fea0003800000 */
[----:B------:R0:W5:Y:S02]  /*283f0*/  LDG.E.LTC128B R3, desc[UR44][R12.64+0x220] ;  /* 0x0002202c0c037981 */ /* 0x000164000c1e1920 */
.L_x_421:
[----:B------:R-:W-:Y:S05]  /*28400*/  BSYNC B1 ;  /* 0x0000000000017941 */ /* 0x000fea0003800000 */
.L_x_420:
        /* <DEDUP_REMOVED lines=9> */
.L_x_423:
[----:B------:R-:W-:Y:S05]  /*284a0*/  BSYNC B1 ;  /* 0x0000000000017941 */ /* 0x000fea0003800000 */
.L_x_422:
        /* <DEDUP_REMOVED lines=9> */
.L_x_425:
[----:B------:R-:W-:Y:S05]  /*28540*/  BSYNC B1 ;  /* 0x0000000000017941 */ /* 0x000fea0003800000 */
.L_x_424:
[----:B0----5:R-:W-:Y:S01]  /*28550*/  FMUL R5, R3, R16 ;  /* 0x0000001003057220 */ /* 0x021fe20000400000 */
[----:B------:R-:W-:Y:S01]  /*28560*/  ISETP.GT.AND P3, PT, R0, 0x91, P0 ;  /* 0x000000910000780c */ /* 0x000fe20000764270 */
[----:B------:R-:W-:Y:S02]  /*28570*/  BSSY B1, `(.L_x_426) ;  /* 0x0000005000017945 */ /* 0x000fe40003800000 */
[----:B------:R-:W-:-:S05]  /*28580*/  FFMA R5, R96, R2, R5 ;  /* 0x0000000260057223 */ /* 0x000fca0000000005 */
[----:B------:R0:W-:Y:S05]  /*28590*/  @P2 STG.E desc[UR44][R8.64+0x240], R5 ;  /* 0x0002400508002986 */ /* 0x0001ea000c10192c */
[----:B------:R-:W-:Y:S05]  /*285a0*/  @!P3 BRA `(.L_x_427) ;  /* 0x000000000004b947 */ /* 0x000fea0003800000 */
[----:B------:R0:W5:Y:S02]  /*285b0*/  LDG.E.LTC128B R3, desc[UR44][R6.64+0x244] ;  /* 0x0002442c06037981 */ /* 0x000164000c1e1920 */
.L_x_427:
[----:B------:R-:W-:Y:S05]  /*285c0*/  BSYNC B1 ;  /* 0x0000000000017941 */ /* 0x000fea0003800000 */
.L_x_426:
[----:B-----5:R-:W-:Y:S01]  /*285d0*/  FMUL R4, R3, R16 ;  /* 0x0000001003047220 */ /* 0x020fe20000400000 */
[----:B------:R-:W-:Y:S01]  /*285e0*/  ISETP.GT.AND P2, PT, R0, 0x90, P1 ;  /* 0x000000900000780c */ /* 0x000fe20000f44270 */
[----:B------:R-:W-:Y:S02]  /*285f0*/  BSSY B1, `(.L_x_428) ;  /* 0x0000005000017945 */ /* 0x000fe40003800000 */
[----:B------:R-:W-:-:S05]  /*28600*/  FFMA R97, R97, R2, R4 ;  /* 0x0000000261617223 */ /* 0x000fca0000000004 */
[----:B------:R0:W-:Y:S05]  /*28610*/  @P3 STG.E desc[UR44][R8.64+0x244], R97 ;  /* 0x0002446108003986 */ /* 0x0001ea000c10192c */
[----:B------:R-:W-:Y:S05]  /*28620*/  @!P2 BRA `(.L_x_429) ;  /* 0x000000000004a947 */ /* 0x000fea0003800000 */
[----:B------:R0:W5:Y:S02]  /*28630*/  LDG.E.LTC128B R3, desc[UR44][R12.64+0x240] ;  /* 0x0002402c0c037981 */ /* 0x000164000c1e1920 */
.L_x_429:
[----:B------:R-:W-:Y:S05]  /*28640*/  BSYNC B1 ;  /* 0x0000000000017941 */ /* 0x000fea0003800000 */
.L_x_428:
        /* <DEDUP_REMOVED lines=9> */
.L_x_431:
[----:B------:R-:W-:Y:S05]  /*286e0*/  BSYNC B1 ;  /* 0x0000000000017941 */ /* 0x000fea0003800000 */
.L_x_430:
        /* <DEDUP_REMOVED lines=9> */
.L_x_433:
[----:B------:R-:W-:Y:S05]  /*28780*/  BSYNC B1 ;  /* 0x0000000000017941 */ /* 0x000fea0003800000 */
.L_x_432:
[----:B0----5:R-:W-:Y:S01]  /*28790*/  FMUL R5, R3, R16 ;  /* 0x0000001003057220 */ /* 0x021fe20000400000 */
[----:B------:R-:W-:Y:S01]  /*287a0*/  ISETP.GT.AND P3, PT, R0, 0x99, P0 ;  /* 0x000000990000780c */ /* 0x000fe20000764270 */
[----:B------:R-:W-:Y:S02]  /*287b0*/  BSSY B1, `(.L_x_434) ;  /* 0x0000005000017945 */ /* 0x000fe40003800000 */
[----:B------:R-:W-:-:S05]  /*287c0*/  FFMA R5, R100, R2, R5 ;  /* 0x0000000264057223 */ /* 0x000fca0000000005 */
[----:B------:R0:W-:Y:S05]  /*287d0*/  @P2 STG.E desc[UR44][R8.64+0x260], R5 ;  /* 0x0002600508002986 */ /* 0x0001ea000c10192c */
[----:B------:R-:W-:Y:S05]  /*287e0*/  @!P3 BRA `(.L_x_435) ;  /* 0x000000000004b947 */ /* 0x000fea0003800000 */
[----:B------:R0:W5:Y:S02]  /*287f0*/  LDG.E.LTC128B R3, desc[UR44][R6.64+0x264] ;  /* 0x0002642c06037981 */ /* 0x000164000c1e1920 */
.L_x_435:
[----:B------:R-:W-:Y:S05]  /*28800*/  BSYNC B1 ;  /* 0x0000000000017941 */ /* 0x000fea0003800000 */
.L_x_434:
[----:B-----5:R-:W-:Y:S01]  /*28810*/  FMUL R4, R3, R16 ;  /* 0x0000001003047220 */ /* 0x020fe20000400000 */
[----:B------:R-:W-:Y:S01]  /*28820*/  ISETP.GT.AND P2, PT, R0, 0x98, P1 ;  /* 0x000000980000780c */ /* 0x000fe20000f44270 */
[----:B------:R-:W-:Y:S02]  /*28830*/  BSSY B1, `(.L_x_436) ;  /* 0x0000005000017945 */ /* 0x000fe40003800000 */
[----:B------:R-:W-:-:S05]  /*28840*/  FFMA R101, R101, R2, R4 ;  /* 0x0000000265657223 */ /* 0x000fca0000000004 */
[----:B------:R0:W-:Y:S05]  /*28850*/  @P3 STG.E desc[UR44][R8.64+0x264], R101 ;  /* 0x0002646508003986 */ /* 0x0001ea000c10192c */
[----:B------:R-:W-:Y:S05]  /*28860*/  @!P2 BRA `(.L_x_437) ;  /* 0x000000000004a947 */ /* 0x000fea0003800000 */
[----:B------:R0:W5:Y:S02]  /*28870*/  LDG.E.LTC128B R3, desc[UR44][R12.64+0x260] ;  /* 0x0002602c0c037981 */ /* 0x000164000c1e1920 */
.L_x_437:
[----:B------:R-:W-:Y:S05]  /*28880*/  BSYNC B1 ;  /* 0x0000000000017941 */ /* 0x000fea0003800000 */
.L_x_436:
        /* <DEDUP_REMOVED lines=9> */
.L_x_439:
[----:B------:R-:W-:Y:S05]  /*28920*/  BSYNC B1 ;  /* 0x0000000000017941 */ /* 0x000fea0003800000 */
.L_x_438:
        /* <DEDUP_REMOVED lines=9> */
.L_x_441:
[----:B------:R-:W-:Y:S05]  /*289c0*/  BSYNC B1 ;  /* 0x0000000000017941 */ /* 0x000fea0003800000 */
.L_x_440:
[----:B0----5:R-:W-:Y:S01]  /*289d0*/  FMUL R5, R3, R16 ;  /* 0x0000001003057220 */ /* 0x021fe20000400000 */
[----:B------:R-:W-:Y:S01]  /*289e0*/  ISETP.GT.AND P3, PT, R0, 0xa1, P0 ;  /* 0x000000a10000780c */ /* 0x000fe20000764270 */
[----:B------:R-:W-:Y:S02]  /*289f0*/  BSSY B1, `(.L_x_442) ;  /* 0x0000005000017945 */ /* 0x000fe40003800000 */
[----:B------:R-:W-:-:S05]  /*28a00*/  FFMA R5, R104, R2, R5 ;  /* 0x0000000268057223 */ /* 0x000fca0000000005 */
[----:B------:R0:W-:Y:S05]  /*28a10*/  @P2 STG.E desc[UR44][R8.64+0x280], R5 ;  /* 0x0002800508002986 */ /* 0x0001ea000c10192c */
[----:B------:R-:W-:Y:S05]  /*28a20*/  @!P3 BRA `(.L_x_443) ;  /* 0x000000000004b947 */ /* 0x000fea0003800000 */
[----:B------:R0:W5:Y:S02]  /*28a30*/  LDG.E.LTC128B R3, desc[UR44][R6.64+0x284] ;  /* 0x0002842c06037981 */ /* 0x000164000c1e1920 */
.L_x_443:
[----:B------:R-:W-:Y:S05]  /*28a40*/  BSYNC B1 ;  /* 0x0000000000017941 */ /* 0x000fea0003800000 */
.L_x_442:
[----:B-----5:R-:W-:Y:S01]  /*28a50*/  FMUL R4, R3, R16 ;  /* 0x0000001003047220 */ /* 0x020fe20000400000 */
[----:B------:R-:W-:Y:S01]  /*28a60*/  ISETP.GT.AND P2, PT, R0, 0xa0, P1 ;  /* 0x000000a00000780c */ /* 0x000fe20000f44270 */
[----:B------:R-:W-:Y:S02]  /*28a70*/  BSSY B1, `(.L_x_444) ;  /* 0x0000005000017945 */ /* 0x000fe40003800000 */
[----:B------:R-:W-:-:S05]  /*28a80*/  FFMA R105, R105, R2, R4 ;  /* 0x0000000269697223 */ /* 0x000fca0000000004 */
[----:B------:R0:W-:Y:S05]  /*28a90*/  @P3 STG.E desc[UR44][R8.64+0x284], R105 ;  /* 0x0002846908003986 */ /* 0x0001ea000c10192c */
[----:B------:R-:W-:Y:S05]  /*28aa0*/  @!P2 BRA `(.L_x_445) ;  /* 0x000000000004a947 */ /* 0x000fea0003800000 */
[----:B------:R0:W5:Y:S02]  /*28ab0*/  LDG.E.LTC128B R3, desc[UR44][R12.64+0x280] ;  /* 0x0002802c0c037981 */ /* 0x000164000c1e1920 */
.L_x_445:
[----:B------:R-:W-:Y:S05]  /*28ac0*/  BSYNC B1 ;  /* 0x0000000000017941 */ /* 0x000fea0003800000 */
.L_x_444:
        /* <DEDUP_REMOVED lines=9> */
.L_x_447:
[----:B------:R-:W-:Y:S05]  /*28b60*/  BSYNC B1 ;  /* 0x0000000000017941 */ /* 0x000fea0003800000 */
.L_x_446:
        /* <DEDUP_REMOVED lines=9> */
.L_x_449:
[----:B------:R-:W-:Y:S05]  /*28c00*/  BSYNC B1 ;  /* 0x0000000000017941 */ /* 0x000fea0003800000 */
.L_x_448:
[----:B0----5:R-:W-:Y:S01]  /*28c10*/  FMUL R5, R3, R16 ;  /* 0x0000001003057220 */ /* 0x021fe20000400000 */
[----:B------:R-:W-:Y:S01]  /*28c20*/  ISETP.GT.AND P3, PT, R0, 0xa9, P0 ;  /* 0x000000a90000780c */ /* 0x000fe20000764270 */
[----:B------:R-:W-:Y:S02]  /*28c30*/  BSSY B1, `(.L_x_450) ;  /* 0x0000005000017945 */ /* 0x000fe40003800000 */
[----:B------:R-:W-:-:S05]  /*28c40*/  FFMA R5, R108, R2, R5 ;  /* 0x000000026c057223 */ /* 0x000fca0000000005 */
[----:B------:R0:W-:Y:S05]  /*28c50*/  @P2 STG.E desc[UR44][R8.64+0x2a0], R5 ;  /* 0x0002a00508002986 */ /* 0x0001ea000c10192c */
[----:B------:R-:W-:Y:S05]  /*28c60*/  @!P3 BRA `(.L_x_451) ;  /* 0x000000000004b947 */ /* 0x000fea0003800000 */
[----:B------:R0:W5:Y:S02]  /*28c70*/  LDG.E.LTC128B R3, desc[UR44][R6.64+0x2a4] ;  /* 0x0002a42c06037981 */ /* 0x000164000c1e1920 */
.L_x_451:
[----:B------:R-:W-:Y:S05]  /*28c80*/  BSYNC B1 ;  /* 0x0000000000017941 */ /* 0x000fea0003800000 */
.L_x_450:
[----:B-----5:R-:W-:Y:S01]  /*28c90*/  FMUL R4, R3, R16 ;  /* 0x0000001003047220 */ /* 0x020fe20000400000 */
[----:B------:R-:W-:Y:S01]  /*28ca0*/  ISETP.GT.AND P2, PT, R0, 0xa8, P1 ;  /* 0x000000a80000780c */ /* 0x000fe20000f44270 */
[----:B------:R-:W-:Y:S02]  /*28cb0*/  BSSY B1, `(.L_x_452) ;  /* 0x0000005000017945 */ /* 0x000fe40003800000 */
[----:B------:R-:W-:-:S05]  /*28cc0*/  FFMA R109, R109, R2, R4 ;  /* 0x000000026d6d7223 */ /* 0x000fca0000000004 */
[----:B------:R0:W-:Y:S05]  /*28cd0*/  @P3 STG.E desc[UR44][R8.64+0x2a4], R109 ;  /* 0x0002a46d08003986 */ /* 0x0001ea000c10192c */
[----:B------:R-:W-:Y:S05]  /*28ce0*/  @!P2 BRA `(.L_x_453) ;  /* 0x000000000004a947 */ /* 0x000fea0003800000 */
[----:B------:R0:W5:Y:S02]  /*28cf0*/  LDG.E.LTC128B R3, desc[UR44][R12.64+0x2a0] ;  /* 0x0002a02c0c037981 */ /* 0x000164000c1e1920 */
.L_x_453:
[----:B------:R-:W-:Y:S05]  /*28d00*/  BSYNC B1 ;  /* 0x0000000000017941 */ /* 0x000fea0003800000 */
.L_x_452:
        /* <DEDUP_REMOVED lines=9> */
.L_x_455:
[----:B------:R-:W-:Y:S05]  /*28da0*/  BSYNC B1 ;  /* 0x0000000000017941 */ /* 0x000fea0003800000 */
.L_x_454:
        /* <DEDUP_REMOVED lines=9> */
.L_x_457:
[----:B------:R-:W-:Y:S05]  /*28e40*/  BSYNC B1 ;  /* 0x0000000000017941 */ /* 0x000fea0003800000 */
.L_x_456:
[----:B0----5:R-:W-:Y:S01]  /*28e50*/  FMUL R5, R3, R16 ;  /* 0x0000001003057220 */ /* 0x021fe20000400000 */
[----:B------:R-:W-:Y:S01]  /*28e60*/  ISETP.GT.AND P3, PT, R0, 0xb1, P0 ;  /* 0x000000b10000780c */ /* 0x000fe20000764270 */
[----:B------:R-:W-:Y:S02]  /*28e70*/  BSSY B1, `(.L_x_458) ;  /* 0x0000005000017945 */ /* 0x000fe40003800000 */
[----:B------:R-:W-:-:S05]  /*28e80*/  FFMA R5, R112, R2, R5 ;  /* 0x0000000270057223 */ /* 0x000fca0000000005 */
[----:B------:R0:W-:Y:S05]  /*28e90*/  @P2 STG.E desc[UR44][R8.64+0x2c0], R5 ;  /* 0x0002c00508002986 */ /* 0x0001ea000c10192c */
[----:B------:R-:W-:Y:S05]  /*28ea0*/  @!P3 BRA `(.L_x_459) ;  /* 0x000000000004b947 */ /* 0x000fea0003800000 */
[----:B------:R0:W5:Y:S02]  /*28eb0*/  LDG.E.LTC128B R3, desc[UR44][R6.64+0x2c4] ;  /* 0x0002c42c06037981 */ /* 0x000164000c1e1920 */
.L_x_459:
[----:B------:R-:W-:Y:S05]  /*28ec0*/  BSYNC B1 ;  /* 0x0000000000017941 */ /* 0x000fea0003800000 */
.L_x_458:
[----:B-----5:R-:W-:Y:S01]  /*28ed0*/  FMUL R4, R3, R16 ;  /* 0x0000001003047220 */ /* 0x020fe20000400000 */
[----:B------:R-:W-:Y:S01]  /*28ee0*/  ISETP.GT.AND P2, PT, R0, 0xb0, P1 ;  /* 0x000000b00000780c */ /* 0x000fe20000f44270 */
[----:B------:R-:W-:Y:S02]  /*28ef0*/  BSSY B1, `(.L_x_460) ;  /* 0x0000005000017945 */ /* 0x000fe40003800000 */
[----:B------:R-:W-:-:S05]  /*28f00*/  FFMA R113, R113, R2, R4 ;  /* 0x0000000271717223 */ /* 0x000fca0000000004 */
[----:B------:R0:W-:Y:S05]  /*28f10*/  @P3 STG.E desc[UR44][R8.64+0x2c4], R113 ;  /* 0x0002c47108003986 */ /* 0x0001ea000c10192c */
[----:B------:R-:W-:Y:S05]  /*28f20*/  @!P2 BRA `(.L_x_461) ;  /* 0x000000000004a947 */ /* 0x000fea0003800000 */
[----:B------:R0:W5:Y:S02]  /*28f30*/  LDG.E.LTC128B R3, desc[UR44][R12.64+0x2c0] ;  /* 0x0002c02c0c037981 */ /* 0x000164000c1e1920 */
.L_x_461:
[----:B------:R-:W-:Y:S05]  /*28f40*/  BSYNC B1 ;  /* 0x0000000000017941 */ /* 0x000fea0003800000 */
.L_x_460:
        /* <DEDUP_REMOVED lines=9> */
.L_x_463:
[----:B------:R-:W-:Y:S05]  /*28fe0*/  BSYNC B1 ;  /* 0x0000000000017941 */ /* 0x000fea0003800000 */
.L_x_462:
        /* <DEDUP_REMOVED lines=9> */
.L_x_465:
[----:B------:R-:W-:Y:S05]  /*29080*/  BSYNC B1 ;  /* 0x0000000000017941 */ /* 0x000fea0003800000 */
.L_x_464:
[----:B0----5:R-:W-:Y:S01]  /*29090*/  FMUL R5, R3, R16 ;  /* 0x0000001003057220 */ /* 0x021fe20000400000 */
[----:B------:R-:W-:Y:S01]  /*290a0*/  ISETP.GT.AND P3, PT, R0, 0xb9, P0 ;  /* 0x000000b90000780c */ /* 0x000fe20000764270 */
[----:B------:R-:W-:Y:S02]  /*290b0*/  BSSY B1, `(.L_x_466) ;  /* 0x0000005000017945 */ /* 0x000fe40003800000 */
[----:B------:R-:W-:-:S05]  /*290c0*/  FFMA R5, R116, R2, R5 ;  /* 0x0000000274057223 */ /* 0x000fca0000000005 */
[----:B------:R0:W-:Y:S05]  /*290d0*/  @P2 STG.E desc[UR44][R8.64+0x2e0], R5 ;  /* 0x0002e00508002986 */ /* 0x0001ea000c10192c */
[----:B------:R-:W-:Y:S05]  /*290e0*/  @!P3 BRA `(.L_x_467) ;  /* 0x000000000004b947 */ /* 0x000fea0003800000 */
[----:B------:R0:W5:Y:S02]  /*290f0*/  LDG.E.LTC128B R3, desc[UR44][R6.64+0x2e4] ;  /* 0x0002e42c06037981 */ /* 0x000164000c1e1920 */
.L_x_467:
[----:B------:R-:W-:Y:S05]  /*29100*/  BSYNC B1 ;  /* 0x0000000000017941 */ /* 0x000fea0003800000 */
.L_x_466:
[----:B-----5:R-:W-:Y:S01]  /*29110*/  FMUL R4, R3, R16 ;  /* 0x0000001003047220 */ /* 0x020fe20000400000 */
[----:B------:R-:W-:Y:S01]  /*29120*/  ISETP.GT.AND P2, PT, R0, 0xb8, P1 ;  /* 0x000000b80000780c */ /* 0x000fe20000f44270 */
[----:B------:R-:W-:Y:S02]  /*29130*/  BSSY B1, `(.L_x_468) ;  /* 0x0000005000017945 */ /* 0x000fe40003800000 */
[----:B------:R-:W-:-:S05]  /*29140*/  FFMA R117, R117, R2, R4 ;  /* 0x0000000275757223 */ /* 0x000fca0000000004 */
[----:B------:R0:W-:Y:S05]  /*29150*/  @P3 STG.E desc[UR44][R8.64+0x2e4], R117 ;  /* 0x0002e47508003986 */ /* 0x0001ea000c10192c */
[----:B------:R-:W-:Y:S05]  /*29160*/  @!P2 BRA `(.L_x_469) ;  /* 0x000000000004a947 */ /* 0x000fea0003800000 */
[----:B------:R0:W5:Y:S02]  /*29170*/  LDG.E.LTC128B R3, desc[UR44][R12.64+0x2e0] ;  /* 0x0002e02c0c037981 */ /* 0x000164000c1e1920 */
.L_x_469:
[----:B------:R-:W-:Y:S05]  /*29180*/  BSYNC B1 ;  /* 0x0000000000017941 */ /* 0x000fea0003800000 */
.L_x_468:
        /* <DEDUP_REMOVED lines=9> */
.L_x_471:
[----:B------:R-:W-:Y:S05]  /*29220*/  BSYNC B1 ;  /* 0x0000000000017941 */ /* 0x000fea0003800000 */
.L_x_470:
        /* <DEDUP_REMOVED lines=9> */
.L_x_473:
[----:B------:R-:W-:Y:S05]  /*292c0*/  BSYNC B1 ;  /* 0x0000000000017941 */ /* 0x000fea0003800000 */
.L_x_472:
[----:B0----5:R-:W-:Y:S01]  /*292d0*/  FMUL R5, R3, R16 ;  /* 0x0000001003057220 */ /* 0x021fe20000400000 */
[----:B------:R-:W-:Y:S01]  /*292e0*/  ISETP.GT.AND P3, PT, R0, 0xc1, P0 ;  /* 0x000000c10000780c */ /* 0x000fe20000764270 */
[----:B------:R-:W-:Y:S02]  /*292f0*/  BSSY B1, `(.L_x_474) ;  /* 0x0000005000017945 */ /* 0x000fe40003800000 */
[----:B------:R-:W-:-:S05]  /*29300*/  FFMA R5, R120, R2, R5 ;  /* 0x0000000278057223 */ /* 0x000fca0000000005 */
[----:B------:R0:W-:Y:S05]  /*29310*/  @P2 STG.E desc[UR44][R8.64+0x300], R5 ;  /* 0x0003000508002986 */ /* 0x0001ea000c10192c */
[----:B------:R-:W-:Y:S05]  /*29320*/  @!P3 BRA `(.L_x_475) ;  /* 0x000000000004b947 */ /* 0x000fea0003800000 */
[----:B------:R0:W5:Y:S02]  /*29330*/  LDG.E.LTC128B R3, desc[UR44][R6.64+0x304] ;  /* 0x0003042c06037981 */ /* 0x000164000c1e1920 */
.L_x_475:
[----:B------:R-:W-:Y:S05]  /*29340*/  BSYNC B1 ;  /* 0x0000000000017941 */ /* 0x000fea0003800000 */
.L_x_474:
[----:B-----5:R-:W-:Y:S01]  /*29350*/  FMUL R4, R3, R16 ;  /* 0x0000001003047220 */ /* 0x020fe20000400000 */
[----:B------:R-:W-:Y:S01]  /*29360*/  ISETP.GT.AND P2, PT, R0, 0xc0, P1 ;  /* 0x000000c00000780c */ /* 0x000fe20000f44270 */
[----:B------:R-:W-:Y:S02]  /*29370*/  BSSY B1, `(.L_x_476) ;  /* 0x0000005000017945 */ /* 0x000fe40003800000 */
[----:B------:R-:W-:-:S05]  /*29380*/  FFMA R121, R121, R2, R4 ;  /* 0x0000000279797223 */ /* 0x000fca0000000004 */
[----:B------:R0:W-:Y:S05]  /*29390*/  @P3 STG.E desc[UR44][R8.64+0x304], R121 ;  /* 0x0003047908003986 */ /* 0x0001ea000c10192c */
[----:B------:R-:W-:Y:S05]  /*293a0*/  @!P2 BRA `(.L_x_477) ;  /* 0x000000000004a947 */ /* 0x000fea0003800000 */
[----:B------:R0:W5:Y:S02]  /*293b0*/  LDG.E.LTC128B R3, desc[UR44][R12.64+0x300] ;  /* 0x0003002c0c037981 */ /* 0x000164000c1e1920 */
.L_x_477:
[----:B------:R-:W-:Y:S05]  /*293c0*/  BSYNC B1 ;  /* 0x0000000000017941 */ /* 0x000fea0003800000 */
.L_x_476:
        /* <DEDUP_REMOVED lines=9> */
.L_x_479:
[----:B------:R-:W-:Y:S05]  /*29460*/  BSYNC B1 ;  /* 0x0000000000017941 */ /* 0x000fea0003800000 */
.L_x_478:
        /* <DEDUP_REMOVED lines=9> */
.L_x_481:
[----:B------:R-:W-:Y:S05]  /*29500*/  BSYNC B1 ;  /* 0x0000000000017941 */ /* 0x000fea0003800000 */
.L_x_480:
[----:B0----5:R-:W-:Y:S01]  /*29510*/  FMUL R5, R3, R16 ;  /* 0x0000001003057220 */ /* 0x021fe20000400000 */
[----:B------:R-:W-:Y:S01]  /*29520*/  ISETP.GT.AND P3, PT, R0, 0xc9, P0 ;  /* 0x000000c90000780c */ /* 0x000fe20000764270 */
[----:B------:R-:W-:Y:S02]  /*29530*/  BSSY B1, `(.L_x_482) ;  /* 0x0000005000017945 */ /* 0x000fe40003800000 */
[----:B------:R-:W-:-:S05]  /*29540*/  FFMA R5, R124, R2, R5 ;  /* 0x000000027c057223 */ /* 0x000fca0000000005 */
[----:B------:R0:W-:Y:S05]  /*29550*/  @P2 STG.E desc[UR44][R8.64+0x320], R5 ;  /* 0x0003200508002986 */ /* 0x0001ea000c10192c */
[----:B------:R-:W-:Y:S05]  /*29560*/  @!P3 BRA `(.L_x_483) ;  /* 0x000000000004b947 */ /* 0x000fea0003800000 */
[----:B------:R0:W5:Y:S02]  /*29570*/  LDG.E.LTC128B R3, desc[UR44][R6.64+0x324] ;  /* 0x0003242c06037981 */ /* 0x000164000c1e1920 */
.L_x_483:
[----:B------:R-:W-:Y:S05]  /*29580*/  BSYNC B1 ;  /* 0x0000000000017941 */ /* 0x000fea0003800000 */
.L_x_482:
[----:B-----5:R-:W-:Y:S01]  /*29590*/  FMUL R4, R3, R16 ;  /* 0x0000001003047220 */ /* 0x020fe20000400000 */
[----:B------:R-:W-:Y:S01]  /*295a0*/  ISETP.GT.AND P2, PT, R0, 0xc8, P1 ;  /* 0x000000c80000780c */ /* 0x000fe20000f44270 */
[----:B------:R-:W-:Y:S02]  /*295b0*/  BSSY B1, `(.L_x_484) ;  /* 0x0000005000017945 */ /* 0x000fe40003800000 */
[----:B------:R-:W-:-:S05]  /*295c0*/  FFMA R125, R125, R2, R4 ;  /* 0x000000027d7d7223 */ /* 0x000fca0000000004 */
[----:B------:R0:W-:Y:S05]  /*295d0*/  @P3 STG.E desc[UR44][R8.64+0x324], R125 ;  /* 0x0003247d08003986 */ /* 0x0001ea000c10192c */
[----:B------:R-:W-:Y:S05]  /*295e0*/  @!P2 BRA `(.L_x_485) ;  /* 0x000000000004a947 */ /* 0x000fea0003800000 */
[----:B------:R0:W5:Y:S02]  /*295f0*/  LDG.E.LTC128B R3, desc[UR44][R12.64+0x320] ;  /* 0x0003202c0c037981 */ /* 0x000164000c1e1920 */
.L_x_485:
[----:B------:R-:W-:Y:S05]  /*29600*/  BSYNC B1 ;  /* 0x0000000000017941 */ /* 0x000fea0003800000 */
.L_x_484:
        /* <DEDUP_REMOVED lines=9> */
.L_x_487:
[----:B------:R-:W-:Y:S05]  /*296a0*/  BSYNC B1 ;  /* 0x0000000000017941 */ /* 0x000fea0003800000 */
.L_x_486:
        /* <DEDUP_REMOVED lines=9> */
.L_x_489:
[----:B------:R-:W-:Y:S05]  /*29740*/  BSYNC B1 ;  /* 0x0000000000017941 */ /* 0x000fea0003800000 */
.L_x_488:
[----:B0----5:R-:W-:Y:S01]  /*29750*/  FMUL R5, R3, R16 ;  /* 0x0000001003057220 */ /* 0x021fe20000400000 */
[----:B------:R-:W-:Y:S01]  /*29760*/  ISETP.GT.AND P3, PT, R0, 0xd1, P0 ;  /* 0x000000d10000780c */ /* 0x000fe20000764270 */
[----:B------:R-:W-:Y:S02]  /*29770*/  BSSY B1, `(.L_x_490) ;  /* 0x0000005000017945 */ /* 0x000fe40003800000 */
[----:B------:R-:W-:-:S05]  /*29780*/  FFMA R5, R128, R2, R5 ;  /* 0x0000000280057223 */ /* 0x000fca0000000005 */
[----:B------:R0:W-:Y:S05]  /*29790*/  @P2 STG.E desc[UR44][R8.64+0x340], R5 ;  /* 0x0003400508002986 */ /* 0x0001ea000c10192c */
[----:B------:R-:W-:Y:S05]  /*297a0*/  @!P3 BRA `(.L_x_491) ;  /* 0x000000000004b947 */ /* 0x000fea0003800000 */
[----:B------:R0:W5:Y:S02]  /*297b0*/  LDG.E.LTC128B R3, desc[UR44][R6.64+0x344] ;  /* 0x0003442c06037981 */ /* 0x000164000c1e1920 */
.L_x_491:
[----:B------:R-:W-:Y:S05]  /*297c0*/  BSYNC B1 ;  /* 0x0000000000017941 */ /* 0x000fea0003800000 */
.L_x_490:
[----:B-----5:R-:W-:Y:S01]  /*297d0*/  FMUL R4, R3, R16 ;  /* 0x0000001003047220 */ /* 0x020fe20000400000 */
[----:B------:R-:W-:Y:S01]  /*297e0*/  ISETP.GT.AND P2, PT, R0, 0xd0, P1 ;  /* 0x000000d00000780c */ /* 0x000fe20000f44270 */
[----:B------:R-:W-:Y:S02]  /*297f0*/  BSSY B1, `(.L_x_492) ;  /* 0x0000005000017945 */ /* 0x000fe40003800000 */
[----:B------:R-:W-:-:S05]  /*29800*/  FFMA R129, R129, R2, R4 ;  /* 0x0000000281817223 */ /* 0x000fca0000000004 */
[----:B------:R0:W-:Y:S05]  /*29810*/  @P3 STG.E desc[UR44][R8.64+0x344], R129 ;  /* 0x0003448108003986 */ /* 0x0001ea000c10192c */
[----:B------:R-:W-:Y:S05]  /*29820*/  @!P2 BRA `(.L_x_493) ;  /* 0x000000000004a947 */ /* 0x000fea0003800000 */
[----:B------:R0:W5:Y:S02]  /*29830*/  LDG.E.LTC128B R3, desc[UR44][R12.64+0x340] ;  /* 0x0003402c0c037981 */ /* 0x000164000c1e1920 */
.L_x_493:
[----:B------:R-:W-:Y:S05]  /*29840*/  BSYNC B1 ;  /* 0x0000000000017941 */ /* 0x000fea0003800000 */
.L_x_492:
        /* <DEDUP_REMOVED lines=9> */
.L_x_495:
[----:B------:R-:W-:Y:S05]  /*298e0*/  BSYNC B1 ;  /* 0x0000000000017941 */ /* 0x000fea0003800000 */
.L_x_494:
        /* <DEDUP_REMOVED lines=9> */
.L_x_497:
[----:B------:R-:W-:Y:S05]  /*29980*/  BSYNC B1 ;  /* 0x0000000000017941 */ /* 0x000fea0003800000 */
.L_x_496:
[----:B0----5:R-:W-:Y:S01]  /*29990*/  FMUL R5, R3, R16 ;  /* 0x0000001003057220 */ /* 0x021fe20000400000 */
[----:B------:R-:W-:Y:S01]  /*299a0*/  ISETP.GT.AND P3, PT, R0, 0xd9, P0 ;  /* 0x000000d90000780c */ /* 0x000fe20000764270 */
[----:B------:R-:W-:Y:S02]  /*299b0*/  BSSY B1, `(.L_x_498) ;  /* 0x0000005000017945 */ /* 0x000fe40003800000 */
[----:B------:R-:W-:-:S05]  /*299c0*/  FFMA R5, R132, R2, R5 ;  /* 0x0000000284057223 */ /* 0x000fca0000000005 */
[----:B------:R0:W-:Y:S05]  /*299d0*/  @P2 STG.E desc[UR44][R8.64+0x360], R5 ;  /* 0x0003600508002986 */ /* 0x0001ea000c10192c */
[----:B------:R-:W-:Y:S05]  /*299e0*/  @!P3 BRA `(.L_x_499) ;  /* 0x000000000004b947 */ /* 0x000fea0003800000 */
[----:B------:R0:W5:Y:S02]  /*299f0*/  LDG.E.LTC128B R3, desc[UR44][R6.64+0x364] ;  /* 0x0003642c06037981 */ /* 0x000164000c1e1920 */
.L_x_499:
[----:B------:R-:W-:Y:S05]  /*29a00*/  BSYNC B1 ;  /* 0x0000000000017941 */ /* 0x000fea0003800000 */
.L_x_498:
[----:B-----5:R-:W-:Y:S01]  /*29a10*/  FMUL R4, R3, R16 ;  /* 0x0000001003047220 */ /* 0x020fe20000400000 */
[----:B------:R-:W-:Y:S01]  /*29a20*/  ISETP.GT.AND P2, PT, R0, 0xd8, P1 ;  /* 0x000000d80000780c */ /* 0x000fe20000f44270 */
[----:B------:R-:W-:Y:S02]  /*29a30*/  BSSY B1, `(.L_x_500) ;  /* 0x0000005000017945 */ /* 0x000fe40003800000 */
[----:B------:R-:W-:-:S05]  /*29a40*/  FFMA R133, R133, R2, R4 ;  /* 0x0000000285857223 */ /* 0x000fca0000000004 */
[----:B------:R0:W-:Y:S05]  /*29a50*/  @P3 STG.E desc[UR44][R8.64+0x364], R133 ;  /* 0x0003648508003986 */ /* 0x0001ea000c10192c */
[----:B------:R-:W-:Y:S05]  /*29a60*/  @!P2 BRA `(.L_x_501) ;  /* 0x000000000004a947 */ /* 0x000fea0003800000 */
[----:B------:R0:W5:Y:S02]  /*29a70*/  LDG.E.LTC128B R3, desc[UR44][R12.64+0x360] ;  /* 0x0003602c0c037981 */ /* 0x000164000c1e1920 */
.L_x_501:
[----:B------:R-:W-:Y:S05]  /*29a80*/  BSYNC B1 ;  /* 0x0000000000017941 */ /* 0x000fea0003800000 */
.L_x_500:
        /* <DEDUP_REMOVED lines=9> */
.L_x_503:
[----:B------:R-:W-:Y:S05]  /*29b20*/  BSYNC B1 ;  /* 0x0000000000017941 */ /* 0x000fea0003800000 */
.L_x_502:
        /* <DEDUP_REMOVED lines=9> */
.L_x_505:
[----:B------:R-:W-:Y:S05]  /*29bc0*/  BSYNC B1 ;  /* 0x0000000000017941 */ /* 0x000fea0003800000 */
.L_x_504:
[----:B0----5:R-:W-:Y:S01]  /*29bd0*/  FMUL R5, R3, R16 ;  /* 0x0000001003057220 */ /* 0x021fe20000400000 */
[----:B------:R-:W-:Y:S01]  /*29be0*/  ISETP.GT.AND P3, PT, R0, 0xe1, P0 ;  /* 0x000000e10000780c */ /* 0x000fe20000764270 */
[----:B------:R-:W-:Y:S02]  /*29bf0*/  BSSY B1, `(.L_x_506) ;  /* 0x0000005000017945 */ /* 0x000fe40003800000 */
[----:B------:R-:W-:-:S05]  /*29c00*/  FFMA R5, R136, R2, R5 ;  /* 0x0000000288057223 */ /* 0x000fca0000000005 */
[----:B------:R0:W-:Y:S05]  /*29c10*/  @P2 STG.E desc[UR44][R8.64+0x380], R5 ;  /* 0x0003800508002986 */ /* 0x0001ea000c10192c */
[----:B------:R-:W-:Y:S05]  /*29c20*/  @!P3 BRA `(.L_x_507) ;  /* 0x000000000004b947 */ /* 0x000fea0003800000 */
[----:B------:R0:W5:Y:S02]  /*29c30*/  LDG.E.LTC128B R3, desc[UR44][R6.64+0x384] ;  /* 0x0003842c06037981 */ /* 0x000164000c1e1920 */
.L_x_507:
[----:B------:R-:W-:Y:S05]  /*29c40*/  BSYNC B1 ;  /* 0x0000000000017941 */ /* 0x000fea0003800000 */
.L_x_506:
[----:B-----5:R-:W-:Y:S01]  /*29c50*/  FMUL R4, R3, R16 ;  /* 0x0000001003047220 */ /* 0x020fe20000400000 */
[----:B------:R-:W-:Y:S01]  /*29c60*/  ISETP.GT.AND P2, PT, R0, 0xe0, P1 ;  /* 0x000000e00000780c */ /* 0x000fe20000f44270 */
[----:B------:R-:W-:Y:S02]  /*29c70*/  BSSY B1, `(.L_x_508) ;  /* 0x0000005000017945 */ /* 0x000fe40003800000 */
[----:B------:R-:W-:-:S05]  /*29c80*/  FFMA R137, R137, R2, R4 ;  /* 0x0000000289897223 */ /* 0x000fca0000000004 */
[----:B------:R0:W-:Y:S05]  /*29c90*/  @P3 STG.E desc[UR44][R8.64+0x384], R137 ;  /* 0x0003848908003986 */ /* 0x0001ea000c10192c */
[----:B------:R-:W-:Y:S05]  /*29ca0*/  @!P2 BRA `(.L_x_509) ;  /* 0x000000000004a947 */ /* 0x000fea0003800000 */
[----:B------:R0:W5:Y:S02]  /*29cb0*/  LDG.E.LTC128B R3, desc[UR44][R12.64+0x380] ;  /* 0x0003802c0c037981 */ /* 0x000164000c1e1920 */
.L_x_509:
[----:B------:R-:W-:Y:S05]  /*29cc0*/  BSYNC B1 ;  /* 0x0000000000017941 */ /* 0x000fea0003800000 */
.L_x_508:
        /* <DEDUP_REMOVED lines=9> */
.L_x_511:
[----:B------:R-:W-:Y:S05]  /*29d60*/  BSYNC B1 ;  /* 0x0000000000017941 */ /* 0x000fea0003800000 */
.L_x_510:
        /* <DEDUP_REMOVED lines=9> */
.L_x_513:
[----:B------:R-:W-:Y:S05]  /*29e00*/  BSYNC B1 ;  /* 0x0000000000017941 */ /* 0x000fea0003800000 */
.L_x_512:
[----:B0----5:R-:W-:Y:S01]  /*29e10*/  FMUL R5, R3, R16 ;  /* 0x0000001003057220 */ /* 0x021fe20000400000 */
[----:B------:R-:W-:Y:S01]  /*29e20*/  ISETP.GT.AND P3, PT, R0, 0xe9, P0 ;  /* 0x000000e90000780c */ /* 0x000fe20000764270 */
[----:B------:R-:W-:Y:S02]  /*29e30*/  BSSY B1, `(.L_x_514) ;  /* 0x0000005000017945 */ /* 0x000fe40003800000 */
[----:B------:R-:W-:-:S05]  /*29e40*/  FFMA R5, R140, R2, R5 ;  /* 0x000000028c057223 */ /* 0x000fca0000000005 */
[----:B------:R0:W-:Y:S05]  /*29e50*/  @P2 STG.E desc[UR44][R8.64+0x3a0], R5 ;  /* 0x0003a00508002986 */ /* 0x0001ea000c10192c */
[----:B------:R-:W-:Y:S05]  /*29e60*/  @!P3 BRA `(.L_x_515) ;  /* 0x000000000004b947 */ /* 0x000fea0003800000 */
[----:B------:R0:W5:Y:S02]  /*29e70*/  LDG.E.LTC128B R3, desc[UR44][R6.64+0x3a4] ;  /* 0x0003a42c06037981 */ /* 0x000164000c1e1920 */
.L_x_515:
[----:B------:R-:W-:Y:S05]  /*29e80*/  BSYNC B1 ;  /* 0x0000000000017941 */ /* 0x000fea0003800000 */
.L_x_514:
[----:B-----5:R-:W-:Y:S01]  /*29e90*/  FMUL R4, R3, R16 ;  /* 0x0000001003047220 */ /* 0x020fe20000400000 */
[----:B------:R-:W-:Y:S01]  /*29ea0*/  ISETP.GT.AND P2, PT, R0, 0xe8, P1 ;  /* 0x000000e80000780c */ /* 0x000fe20000f44270 */
[----:B------:R-:W-:Y:S02]  /*29eb0*/  BSSY B1, `(.L_x_516) ;  /* 0x0000005000017945 */ /* 0x000fe40003800000 */
[----:B------:R-:W-:-:S05]  /*29ec0*/  FFMA R141, R141, R2, R4 ;  /* 0x000000028d8d7223 */ /* 0x000fca0000000004 */
[----:B------:R0:W-:Y:S05]  /*29ed0*/  @P3 STG.E desc[UR44][R8.64+0x3a4], R141 ;  /* 0x0003a48d08003986 */ /* 0x0001ea000c10192c */
[----:B------:R-:W-:Y:S05]  /*29ee0*/  @!P2 BRA `(.L_x_517) ;  /* 0x000000000004a947 */ /* 0x000fea0003800000 */
[----:B------:R0:W5:Y:S02]  /*29ef0*/  LDG.E.LTC128B R3, desc[UR44][R12.64+0x3a0] ;  /* 0x0003a02c0c037981 */ /* 0x000164000c1e1920 */
.L_x_517:
[----:B------:R-:W-:Y:S05]  /*29f00*/  BSYNC B1 ;  /* 0x0000000000017941 */ /* 0x000fea0003800000 */
.L_x_516:
        /* <DEDUP_REMOVED lines=9> */
.L_x_519:
[----:B------:R-:W-:Y:S05]  /*29fa0*/  BSYNC B1 ;  /* 0x0000000000017941 */ /* 0x000fea0003800000 */
.L_x_518:
        /* <DEDUP_REMOVED lines=9> */
.L_x_521:
[----:B------:R-:W-:Y:S05]  /*2a040*/  BSYNC B1 ;  /* 0x0000000000017941 */ /* 0x000fea0003800000 */
.L_x_520:
[----:B0----5:R-:W-:Y:S01]  /*2a050*/  FMUL R5, R3, R16 ;  /* 0x0000001003057220 */ /* 0x021fe20000400000 */
[----:B------:R-:W-:Y:S01]  /*2a060*/  ISETP.GT.AND P3, PT, R0, 0xf1, P0 ;  /* 0x000000f10000780c */ /* 0x000fe20000764270 */
[----:B------:R-:W-:Y:S02]  /*2a070*/  BSSY B1, `(.L_x_522) ;  /* 0x0000005000017945 */ /* 0x000fe40003800000 */
[----:B------:R-:W-:-:S05]  /*2a080*/  FFMA R5, R144, R2, R5 ;  /* 0x0000000290057223 */ /* 0x000fca0000000005 */
[----:B------:R0:W-:Y:S05]  /*2a090*/  @P2 STG.E desc[UR44][R8.64+0x3c0], R5 ;  /* 0x0003c00508002986 */ /* 0x0001ea000c10192c */
[----:B------:R-:W-:Y:S05]  /*2a0a0*/  @!P3 BRA `(.L_x_523) ;  /* 0x000000000004b947 */ /* 0x000fea0003800000 */
[----:B------:R0:W5:Y:S02]  /*2a0b0*/  LDG.E.LTC128B R3, desc[UR44][R6.64+0x3c4] ;  /* 0x0003c42c06037981 */ /* 0x000164000c1e1920 */
.L_x_523:
[----:B------:R-:W-:Y:S05]  /*2a0c0*/  BSYNC B1 ;  /* 0x0000000000017941 */ /* 0x000fea0003800000 */
.L_x_522:
[----:B-----5:R-:W-:Y:S01]  /*2a0d0*/  FMUL R4, R3, R16 ;  /* 0x0000001003047220 */ /* 0x020fe20000400000 */
[----:B------:R-:W-:Y:S01]  /*2a0e0*/  ISETP.GT.AND P2, PT, R0, 0xf0, P1 ;  /* 0x000000f00000780c */ /* 0x000fe20000f44270 */
[----:B------:R-:W-:Y:S02]  /*2a0f0*/  BSSY B1, `(.L_x_524) ;  /* 0x0000005000017945 */ /* 0x000fe40003800000 */
[----:B------:R-:W-:-:S05]  /*2a100*/  FFMA R145, R145, R2, R4 ;  /* 0x0000000291917223 */ /* 0x000fca0000000004 */
[----:B------:R0:W-:Y:S05]  /*2a110*/  @P3 STG.E desc[UR44][R8.64+0x3c4], R145 ;  /* 0x0003c49108003986 */ /* 0x0001ea000c10192c */
[----:B------:R-:W-:Y:S05]  /*2a120*/  @!P2 BRA `(.L_x_525) ;  /* 0x000000000004a947 */ /* 0x000fea0003800000 */
[----:B------:R0:W5:Y:S02]  /*2a130*/  LDG.E.LTC128B R3, desc[UR44][R12.64+0x3c0] ;  /* 0x0003c02c0c037981 */ /* 0x000164000c1e1920 */
.L_x_525:
[----:B------:R-:W-:Y:S05]  /*2a140*/  BSYNC B1 ;  /* 0x0000000000017941 */ /* 0x000fea0003800000 */
.L_x_524:
        /* <DEDUP_REMOVED lines=9> */
.L_x_527:
[----:B------:R-:W-:Y:S05]  /*2a1e0*/  BSYNC B1 ;  /* 0x0000000000017941 */ /* 0x000fea0003800000 */
.L_x_526:
        /* <DEDUP_REMOVED lines=9> */
.L_x_529:
[----:B------:R-:W-:Y:S05]  /*2a280*/  BSYNC B1 ;  /* 0x0000000000017941 */ /* 0x000fea0003800000 */
.L_x_528:
[----:B0----5:R-:W-:Y:S01]  /*2a290*/  FMUL R5, R3, R16 ;  /* 0x0000001003057220 */ /* 0x021fe20000400000 */
[----:B------:R-:W-:Y:S01]  /*2a2a0*/  ISETP.GT.AND P0, PT, R0, 0xf9, P0 ;  /* 0x000000f90000780c */ /* 0x000fe20000704270 */
[----:B------:R-:W-:Y:S02]  /*2a2b0*/  BSSY B1, `(.L_x_530) ;  /* 0x0000005000017945 */ /* 0x000fe40003800000 */
[----:B------:R-:W-:-:S05]  /*2a2c0*/  FFMA R5, R148, R2, R5 ;  /* 0x0000000294057223 */ /* 0x000fca0000000005 */
[----:B------:R0:W-:Y:S05]  /*2a2d0*/  @P2 STG.E desc[UR44][R8.64+0x3e0], R5 ;  /* 0x0003e00508002986 */ /* 0x0001ea000c10192c */
[----:B------:R-:W-:Y:S05]  /*2a2e0*/  @!P0 BRA `(.L_x_531) ;  /* 0x0000000000048947 */ /* 0x000fea0003800000 */
[----:B------:R0:W5:Y:S02]  /*2a2f0*/  LDG.E.LTC128B R3, desc[UR44][R6.64+0x3e4] ;  /* 0x0003e42c06037981 */ /* 0x000164000c1e1920 */
.L_x_531:
[----:B------:R-:W-:Y:S05]  /*2a300*/  BSYNC B1 ;  /* 0x0000000000017941 */ /* 0x000fea0003800000 */
.L_x_530:
[----:B-----5:R-:W-:Y:S01]  /*2a310*/  FMUL R4, R3, R16 ;  /* 0x0000001003047220 */ /* 0x020fe20000400000 */
[----:B------:R-:W-:Y:S01]  /*2a320*/  ISETP.GT.AND P2, PT, R0, 0xf8, P1 ;  /* 0x000000f80000780c */ /* 0x000fe20000f44270 */
[----:B------:R-:W-:Y:S02]  /*2a330*/  BSSY B1, `(.L_x_532) ;  /* 0x0000005000017945 */ /* 0x000fe40003800000 */
[----:B------:R-:W-:-:S05]  /*2a340*/  FFMA R149, R149, R2, R4 ;  /* 0x0000000295957223 */ /* 0x000fca0000000004 */
[----:B------:R0:W-:Y:S05]  /*2a350*/  @P0 STG.E desc[UR44][R8.64+0x3e4], R149 ;  /* 0x0003e49508000986 */ /* 0x0001ea000c10192c */
[----:B------:R-:W-:Y:S05]  /*2a360*/  @!P2 BRA `(.L_x_533) ;  /* 0x000000000004a947 */ /* 0x000fea0003800000 */
[----:B------:R0:W5:Y:S02]  /*2a370*/  LDG.E.LTC128B R3, desc[UR44][R12.64+0x3e0] ;  /* 0x0003e02c0c037981 */ /* 0x000164000c1e1920 */
.L_x_533:
[----:B------:R-:W-:Y:S05]  /*2a380*/  BSYNC B1 ;  /* 0x0000000000017941 */ /* 0x000fea0003800000 */
.L_x_532:
[----:B0----5:R-:W-:Y:S01]  /*2a390*/  FMUL R5, R3, R16 ;  /* 0x0000001003057220 */ /* 0x021fe20000400000 */
[----:B------:R-:W-:Y:S01]  /*2a3a0*/  @P2 IMAD.MOV.U32 R4, RZ, RZ, R158 ;  /* 0x000000ffff042224 */ /* 0x000fe200078e009e */
[----:B------:R-:W-:Y:S01]  /*2a3b0*/  ISETP.GT.AND P1, PT, R0, 0xf9, P1 ;  /* 0x000000f90000780c */ /* 0x000fe20000f24270 */
[----:B------:R-:W-:Y:S01]  /*2a3c0*/  BSSY B1, `(.L_x_534) ;  /* 0x0000006000017945 */ /* 0x000fe20003800000 */
[----:B-1----:R-:W-:Y:S01]  /*2a3d0*/  FFMA R7, R150, R2, R5 ;  /* 0x0000000296077223 */ /* 0x002fe20000000005 */
[----:B------:R-:W-:-:S05]  /*2a3e0*/  @P2 MOV R5, R159 ;  /* 0x0000009f00052202 */ /* 0x000fca0000000f00 */
[----:B------:R0:W-:Y:S05]  /*2a3f0*/  @P2 STG.E desc[UR44][R4.64+0x3e0], R7 ;  /* 0x0003e00704002986 */ /* 0x0001ea000c10192c */
[----:B------:R-:W-:Y:S05]  /*2a400*/  @!P1 BRA `(.L_x_535) ;  /* 0x0000000000049947 */ /* 0x000fea0003800000 */
[----:B------:R1:W5:Y:S02]  /*2a410*/  LDG.E.LTC128B R3, desc[UR44][R12.64+0x3e4] ;  /* 0x0003e42c0c037981 */ /* 0x000364000c1e1920 */
.L_x_535:
[----:B------:R-:W-:Y:S05]  /*2a420*/  BSYNC B1 ;  /* 0x0000000000017941 */ /* 0x000fea0003800000 */
.L_x_534:
[----:B-----5:R-:W-:-:S04]  /*2a430*/  FMUL R0, R3, R16 ;  /* 0x0000001003007220 */ /* 0x020fc80000400000 */
[----:B------:R-:W-:Y:S01]  /*2a440*/  FFMA R151, R151, R2, R0 ;  /* 0x0000000297977223 */ /* 0x000fe20000000000 */
[----:B------:R-:W-:Y:S06]  /*2a450*/  @!P1 BRA `(.L_x_536) ;  /* 0x00000040003c9947 */ /* 0x000fec0003800000 */
[----:B------:R0:W-:Y:S01]  /*2a460*/  STG.E desc[UR44][R158.64+0x3e4], R151 ;  /* 0x0003e4979e007986 */ /* 0x0001e2000c10192c */
[----:B------:R-:W-:Y:S05]  /*2a470*/  BRA `(.L_x_536) ;  /* 0x0000004000347947 */ /* 0x000fea0003800000 */
.L_x_29:
[----:B------:R-:W2:Y:S01]  /*2a480*/  LDL.LU R3, [R1] ;  /* 0x0000000001037983 */ /* 0x000ea20000300800 */
[----:B------:R-:W-:-:S03]  /*2a490*/  ULDC.64 UR4, c[0x0][0x5c0] ;  /* 0x0001700000047ab9 */ /* 0x000fc60000000a00 */
[----:B------:R-:W3:Y:S04]  /*2a4a0*/  LDL.LU R8, [R1+0x5c] ;  /* 0x00005c0001087983 */ /* 0x000ee80000300800 */
[----:B------:R-:W4:Y:S04]  /*2a4b0*/  LDL.LU R9, [R1+0x60] ;  /* 0x0000600001097983 */ /* 0x000f280000300800 */
[----:B------:R-:W5:Y:S04]  /*2a4c0*/  LDL.LU R235, [R1+0x88] ;  /* 0x0000880001eb7983 */ /* 0x000f680000300800 */
        /* <DEDUP_REMOVED lines=92> */
[----:B------:R-:W5:Y:S01]  /*2aa90*/  LDL.LU R12, [R1+0x1fc] ;  /* 0x0001fc00010c7983 */ /* 0x000f620000300800 */
[----:B------:R-:W-:-:S03]  /*2aaa0*/  LEA R4, P0, R6, UR4, 0x2 ;  /* 0x0000000406047c11 */ /* 0x000fc6000f8010ff */
[----:B------:R-:W3:Y:S01]  /*2aab0*/  LDL.LU R7, [R1+0x4] ;  /* 0x0000040001077983 */ /* 0x000ee20000300800 */
[----:B------:R-:W-:Y:S02]  /*2aac0*/  LEA.HI.X R5, R6, UR5, R10, 0x2, P0 ;  /* 0x0000000506057c11 */ /* 0x000fe400080f140a */
[----:B------:R-:W-:Y:S01]  /*2aad0*/  ISETP.GT.AND P0, PT, R0, 0x1, P3 ;  /* 0x000000010000780c */ /* 0x000fe20001f04270 */
[-C--:B--2---:R-:W-:Y:S01]  /*2aae0*/  FMUL R3, R3, R2.reuse ;  /* 0x0000000203037220 */ /* 0x084fe20000400000 */
[----:B------:R-:W2:Y:S04]  /*2aaf0*/  LDL.LU R10, [R1+0x84] ;  /* 0x00008400010a7983 */ /* 0x000ea80000300800 */
[----:B------:R3:W-:Y:S02]  /*2ab00*/  @P1 STG.E desc[UR44][R4.64], R3 ;  /* 0x0000000304001986 */ /* 0x0007e4000c10192c */
[----:B---3--:R-:W-:-:S05]  /*2ab10*/  FMUL R3, R7, R2 ;  /* 0x0000000207037220 */ /* 0x008fca0000400000 */
[----:B------:R0:W-:Y:S04]  /*2ab20*/  @P0 STG.E desc[UR44][R4.64+0x4], R3 ;  /* 0x0000040304000986 */ /* 0x0001e8000c10192c */
[----:B0-----:R-:W3:Y:S01]  /*2ab30*/  LDL.LU R3, [R1+0x8] ;  /* 0x0000080001037983 */ /* 0x001ee20000300800 */
[----:B------:R-:W-:Y:S01]  /*2ab40*/  ISETP.GT.AND P2, PT, R17, 0x8, PT ;  /* 0x000000081100780c */ /* 0x000fe20003f44270 */
[----:B------:R-:W-:-:S03]  /*2ab50*/  USHF.L.U32 UR5, UR8, 0x5, URZ ;  /* 0x0000000508057899 */ /* 0x000fc6000800063f */
[----:B------:R-:W-:Y:S01]  /*2ab60*/  ISETP.GT.AND P0, PT, R0, RZ, P2 ;  /* 0x000000ff0000720c */ /* 0x000fe20001704270 */
[----:B------:R-:W-:Y:S02]  /*2ab70*/  USHF.L.U64.HI UR4, UR8, 0x5, UR9 ;  /* 0x0000000508047899 */ /* 0x000fe40008010209 */
[----:B------:R-:W-:-:S04]  /*2ab80*/  IADD3 R6, P1, R4, UR5, RZ ;  /* 0x0000000504067c10 */ /* 0x000fc8000ff3e0ff */
[----:B------:R-:W-:Y:S01]  /*2ab90*/  IADD3.X R7, R5, UR4, RZ, P1, !PT ;  /* 0x0000000405077c10 */ /* 0x000fe20008ffe4ff */
[----:B---3--:R-:W-:-:S05]  /*2aba0*/  FMUL R3, R3, R2 ;  /* 0x0000000203037220 */ /* 0x008fca0000400000 */
[----:B------:R0:W-:Y:S04]  /*2abb0*/  @P0 STG.E desc[UR44][R6.64], R3 ;  /* 0x0000000306000986 */ /* 0x0001e8000c10192c */
[----:B0-----:R-:W3:Y:S01]  /*2abc0*/  LDL.LU R3, [R1+0xc] ;  /* 0x00000c0001037983 */ /* 0x001ee20000300800 */
[----:B------:R-:W-:Y:S01]  /*2abd0*/  ISETP.GT.AND P0, PT, R0, 0x1, P2 ;  /* 0x000000010000780c */ /* 0x000fe20001704270 */
[----:B---3--:R-:W-:-:S12]  /*2abe0*/  FMUL R3, R3, R2 ;  /* 0x0000000203037220 */ /* 0x008fd80000400000 */
        /* <DEDUP_REMOVED lines=74> */
[C---:B------:R-:W-:Y:S02]  /*2b090*/  ISETP.GT.AND P4, PT, R0.reuse, 0x28, P2 ;  /* 0x000000280000780c */ /* 0x040fe40001784270 */
[----:B------:R-:W-:Y:S01]  /*2b0a0*/  ISETP.GT.AND P5, PT, R0, 0x29, P2 ;  /* 0x000000290000780c */ /* 0x000fe200017a4270 */
[-C--:B------:R-:W-:Y:S01]  /*2b0b0*/  FMUL R8, R8, R2.reuse ;  /* 0x0000000208087220 */ /* 0x080fe20000400000 */
[----:B---3--:R-:W-:-:S09]  /*2b0c0*/  FMUL R3, R3, R2 ;  /* 0x0000000203037220 */ /* 0x008fd20000400000 */
[----:B------:R0:W-:Y:S04]  /*2b0d0*/  @P4 STG.E desc[UR44][R6.64+0xa0], R3 ;  /* 0x0000a00306004986 */ /* 0x0001e8000c10192c */
[----:B------:R1:W-:Y:S04]  /*2b0e0*/  @P5 STG.E desc[UR44][R6.64+0xa4], R8 ;  /* 0x0000a40806005986 */ /* 0x0003e8000c10192c */
[----:B0-----:R-:W3:Y:S04]  /*2b0f0*/  LDL.LU R3, [R1+0x64] ;  /* 0x0000640001037983 */ /* 0x001ee80000300800 */
[----:B-1----:R-:W5:Y:S01]  /*2b100*/  LDL.LU R8, [R1+0x68] ;  /* 0x0000680001087983 */ /* 0x002f620000300800 */
[----:B------:R-:W-:-:S02]  /*2b110*/  ISETP.GT.AND P6, PT, R0, 0x30, P3 ;  /* 0x000000300000780c */ /* 0x000fc40001fc4270 */
[C---:B------:R-:W-:Y:S02]  /*2b120*/  ISETP.GT.AND P0, PT, R0.reuse, 0x31, P3 ;  /* 0x000000310000780c */ /* 0x040fe40001f04270 */
[----:B------:R-:W-:Y:S01]  /*2b130*/  ISETP.GT.AND P1, PT, R0, 0x30, P2 ;  /* 0x000000300000780c */ /* 0x000fe20001724270 */
[----:B----4-:R-:W-:-:S08]  /*2b140*/  FMUL R9, R9, R2 ;  /* 0x0000000209097220 */ /* 0x010fd00000400000 */
[----:B------:R0:W-:Y:S04]  /*2b150*/  @P6 STG.E desc[UR44][R4.64+0xc0], R9 ;  /* 0x0000c00904006986 */ /* 0x0001e8000c10192c */
[----:B0-----:R-:W4:Y:S01]  /*2b160*/  LDL.LU R9, [R1+0x74] ;  /* 0x0000740001097983 */ /* 0x001f220000300800 */
[-C--:B---3--:R-:W-:Y:S01]  /*2b170*/  FMUL R3, R3, R2.reuse ;  /* 0x0000000203037220 */ /* 0x088fe20000400000 */
[----:B-----5:R-:W-:-:S04]  /*2b180*/  FMUL R8, R8, R2 ;  /* 0x0000000208087220 */ /* 0x020fc80000400000 */
[----:B------:R0:W-:Y:S04]  /*2b190*/  @P0 STG.E desc[UR44][R4.64+0xc4], R3 ;  /* 0x0000c40304000986 */ /* 0x0001e8000c10192c */
[----:B------:R1:W-:Y:S04]  /*2b1a0*/  @P1 STG.E desc[UR44][R6.64+0xc0], R8 ;  /* 0x0000c00806001986 */ /* 0x0003e8000c10192c */
[----:B0-----:R-:W3:Y:S04]  /*2b1b0*/  LDL.LU R3, [R1+0x6c] ;  /* 0x00006c0001037983 */ /* 0x001ee80000300800 */
[----:B-1----:R-:W5:Y:S01]  /*2b1c0*/  LDL.LU R8, [R1+0x70] ;  /* 0x0000700001087983 */ /* 0x002f620000300800 */
[----:B------:R-:W-:-:S02]  /*2b1d0*/  ISETP.GT.AND P4, PT, R0, 0x31, P2 ;  /* 0x000000310000780c */ /* 0x000fc40001784270 */
[C---:B------:R-:W-:Y:S02]  /*2b1e0*/  ISETP.GT.AND P5, PT, R0.reuse, 0x38, P3 ;  /* 0x000000380000780c */ /* 0x040fe40001fa4270 */
[----:B------:R-:W-:Y:S01]  /*2b1f0*/  ISETP.GT.AND P6, PT, R0, 0x39, P3 ;  /* 0x000000390000780c */ /* 0x000fe20001fc4270 */
[-C--:B----4-:R-:W-:Y:S01]  /*2b200*/  FMUL R9, R9, R2.reuse ;  /* 0x0000000209097220 */ /* 0x090fe20000400000 */
[-C--:B---3--:R-:W-:Y:S01]  /*2b210*/  FMUL R3, R3, R2.reuse ;  /* 0x0000000203037220 */ /* 0x088fe20000400000 */
[----:B-----5:R-:W-:-:S06]  /*2b220*/  FMUL R8, R8, R2 ;  /* 0x0000000208087220 */ /* 0x020fcc0000400000 */
[----:B------:R0:W-:Y:S04]  /*2b230*/  @P4 STG.E desc[UR44][R6.64+0xc4], R3 ;  /* 0x0000c40306004986 */ /* 0x0001e8000c10192c */
[----:B------:R1:W-:Y:S04]  /*2b240*/  @P5 STG.E desc[UR44][R4.64+0xe0], R8 ;  /* 0x0000e00804005986 */ /* 0x0003e8000c10192c */
[----:B0-----:R-:W3:Y:S04]  /*2b250*/  LDL.LU R3, [R1+0x78] ;  /* 0x0000780001037983 */ /* 0x001ee80000300800 */
[----:B-1----:R-:W4:Y:S04]  /*2b260*/  LDL.LU R8, [R1+0x7c] ;  /* 0x00007c0001087983 */ /* 0x002f280000300800 */
[----:B------:R0:W-:Y:S04]  /*2b270*/  @P6 STG.E desc[UR44][R4.64+0xe4], R9 ;  /* 0x0000e40904006986 */ /* 0x0001e8000c10192c */
[----:B0-----:R-:W5:Y:S01]  /*2b280*/  LDL.LU R9, [R1+0x80] ;  /* 0x0000800001097983 */ /* 0x001f620000300800 */
[----:B------:R-:W-:-:S02]  /*2b290*/  ISETP.GT.AND P0, PT, R0, 0x38, P2 ;  /* 0x000000380000780c */ /* 0x000fc40001704270 */
[C---:B------:R-:W-:Y:S02]  /*2b2a0*/  ISETP.GT.AND P1, PT, R0.reuse, 0x39, P2 ;  /* 0x000000390000780c */ /* 0x040fe40001724270 */
[C---:B------:R-:W-:Y:S02]  /*2b2b0*/  ISETP.GT.AND P4, PT, R0.reuse, 0x40, P3 ;  /* 0x000000400000780c */ /* 0x040fe40001f84270 */
[C---:B------:R-:W-:Y:S02]  /*2b2c0*/  ISETP.GT.AND P5, PT, R0.reuse, 0x41, P3 ;  /* 0x000000410000780c */ /* 0x040fe40001fa4270 */
[----:B------:R-:W-:Y:S01]  /*2b2d0*/  ISETP.GT.AND P6, PT, R0, 0x40, P2 ;  /* 0x000000400000780c */ /* 0x000fe200017c4270 */
[-C--:B------:R-:W-:Y:S01]  /*2b2e0*/  FMUL R11, R11, R2.reuse ;  /* 0x000000020b0b7220 */ /* 0x080fe20000400000 */
[-C--:B------:R-:W-:Y:S01]  /*2b2f0*/  FMUL R13, R13, R2.reuse ;  /* 0x000000020d0d7220 */ /* 0x080fe20000400000 */
[-C--:B------:R-:W-:Y:S01]  /*2b300*/  FMUL R15, R15, R2.reuse ;  /* 0x000000020f0f7220 */ /* 0x080fe20000400000 */
[----:B------:R-:W-:Y:S01]  /*2b310*/  USHF.L.U32 UR12, UR8, 0x9, URZ ;  /* 0x00000009080c7899 */ /* 0x000fe2000800063f */
[-C--:B---3--:R-:W-:Y:S01]  /*2b320*/  FMUL R3, R3, R2.reuse ;  /* 0x0000000203037220 */ /* 0x088fe20000400000 */
[----:B----4-:R-:W-:-:S04]  /*2b330*/  FMUL R8, R8, R2 ;  /* 0x0000000208087220 */ /* 0x010fc80000400000 */
[----:B------:R2:W-:Y:S04]  /*2b340*/  @P0 STG.E desc[UR44][R6.64+0xe0], R3 ;  /* 0x0000e00306000986 */ /* 0x0005e8000c10192c */
[----:B------:R5:W-:Y:S01]  /*2b350*/  @P1 STG.E desc[UR44][R6.64+0xe4], R8 ;  /* 0x0000e40806001986 */ /* 0x000be2000c10192c */
[C---:B------:R-:W-:Y:S02]  /*2b360*/  ISETP.GT.AND P0, PT, R0.reuse, 0x41, P2 ;  /* 0x000000410000780c */ /* 0x040fe40001704270 */
[----:B------:R-:W-:Y:S01]  /*2b370*/  ISETP.GT.AND P1, PT, R0, 0x48, P3 ;  /* 0x000000480000780c */ /* 0x000fe20001f24270 */
[-C--:B--2---:R-:W-:Y:S01]  /*2b380*/  FMUL R3, R10, R2.reuse ;  /* 0x000000020a037220 */ /* 0x084fe20000400000 */
[-C--:B-----5:R-:W-:Y:S01]  /*2b390*/  FMUL R8, R9, R2.reuse ;  /* 0x0000000209087220 */ /* 0x0a0fe20000400000 */
[----:B------:R-:W-:-:S04]  /*2b3a0*/  FMUL R9, R235, R2 ;  /* 0x00000002eb097220 */ /* 0x000fc80000400000 */
[----:B------:R-:W-:Y:S01]  /*2b3b0*/  @P4 STG.E desc[UR44][R4.64+0x100], R8 ;  /* 0x0001000804004986 */ /* 0x000fe2000c10192c */
[----:B------:R-:W-:-:S03]  /*2b3c0*/  ISETP.GT.AND P4, PT, R0, 0x49, P3 ;  /* 0x000000490000780c */ /* 0x000fc60001f84270 */
[----:B------:R0:W-:Y:S01]  /*2b3d0*/  @P5 STG.E desc[UR44][R4.64+0x104], R3 ;  /* 0x0001040304005986 */ /* 0x0001e2000c10192c */
[----:B------:R-:W-:-:S03]  /*2b3e0*/  ISETP.GT.AND P5, PT, R0, 0x48, P2 ;  /* 0x000000480000780c */ /* 0x000fc600017a4270 */
[----:B------:R1:W-:Y:S01]  /*2b3f0*/  @P6 STG.E desc[UR44][R6.64+0x100], R9 ;  /* 0x0001000906006986 */ /* 0x0003e2000c10192c */
[----:B------:R-:W-:-:S03]  /*2b400*/  ISETP.GT.AND P6, PT, R0, 0x49, P2 ;  /* 0x000000490000780c */ /* 0x000fc600017c4270 */
[----:B------:R2:W-:Y:S01]  /*2b410*/  @P0 STG.E desc[UR44][R6.64+0x104], R11 ;  /* 0x0001040b06000986 */ /* 0x0005e2000c10192c */
[----:B0-----:R-:W-:-:S03]  /*2b420*/  FMUL R3, R234, R2 ;  /* 0x00000002ea037220 */ /* 0x001fc60000400000 */
[----:B------:R0:W-:Y:S01]  /*2b430*/  @P1 STG.E desc[UR44][R4.64+0x120], R13 ;  /* 0x0001200d04001986 */ /* 0x0001e2000c10192c */
[C---:B------:R-:W-:Y:S01]  /*2b440*/  ISETP.GT.AND P0, PT, R0.reuse, 0x50, P3 ;  /* 0x000000500000780c */ /* 0x040fe20001f04270 */
[----:B-1----:R-:W-:Y:S01]  /*2b450*/  FMUL R9, R233, R2 ;  /* 0x00000002e9097220 */ /* 0x002fe20000400000 */
[C---:B------:R-:W-:Y:S01]  /*2b460*/  ISETP.GT.AND P1, PT, R0.reuse, 0x51, P3 ;  /* 0x000000510000780c */ /* 0x040fe20001f24270 */
[----:B------:R1:W-:Y:S01]  /*2b470*/  @P4 STG.E desc[UR44][R4.64+0x124], R3 ;  /* 0x0001240304004986 */ /* 0x0003e2000c10192c */
[----:B------:R-:W-:-:S03]  /*2b480*/  ISETP.GT.AND P4, PT, R0, 0x50, P2 ;  /* 0x000000500000780c */ /* 0x000fc60001784270 */
[----:B------:R3:W-:Y:S01]  /*2b490*/  @P5 STG.E desc[UR44][R6.64+0x120], R9 ;  /* 0x0001200906005986 */ /* 0x0007e2000c10192c */
[----:B------:R-:W-:-:S03]  /*2b4a0*/  ISETP.GT.AND P5, PT, R0, 0x51, P2 ;  /* 0x000000510000780c */ /* 0x000fc600017a4270 */
[----:B------:R4:W-:Y:S01]  /*2b4b0*/  @P6 STG.E desc[UR44][R6.64+0x124], R15 ;  /* 0x0001240f06006986 */ /* 0x0009e2000c10192c */
[----:B------:R-:W-:Y:S01]  /*2b4c0*/  ISETP.GT.AND P6, PT, R0, 0x58, P3 ;  /* 0x000000580000780c */ /* 0x000fe20001fc4270 */
[-C--:B--2---:R-:W-:Y:S01]  /*2b4d0*/  FMUL R11, R232, R2.reuse ;  /* 0x00000002e80b7220 */ /* 0x084fe20000400000 */
[-C--:B0-----:R-:W-:Y:S01]  /*2b4e0*/  FMUL R13, R231, R2.reuse ;  /* 0x00000002e70d7220 */ /* 0x081fe20000400000 */
[----:B-1----:R-:W-:-:S03]  /*2b4f0*/  FMUL R3, R230, R2 ;  /* 0x00000002e6037220 */ /* 0x002fc60000400000 */
[----:B------:R0:W-:Y:S01]  /*2b500*/  @P0 STG.E desc[UR44][R4.64+0x140], R11 ;  /* 0x0001400b04000986 */ /* 0x0001e2000c10192c */
[-C--:B---3--:R-:W-:Y:S01]  /*2b510*/  FMUL R9, R229, R2.reuse ;  /* 0x00000002e5097220 */ /* 0x088fe20000400000 */
[----:B------:R-:W-:Y:S02]  /*2b520*/  ISETP.GT.AND P0, PT, R0, 0x59, P3 ;  /* 0x000000590000780c */ /* 0x000fe40001f04270 */
[----:B------:R1:W-:Y:S01]  /*2b530*/  @P1 STG.E desc[UR44][R4.64+0x144], R13 ;  /* 0x0001440d04001986 */ /* 0x0003e2000c10192c */
[----:B----4-:R-:W-:Y:S01]  /*2b540*/  FMUL R15, R228, R2 ;  /* 0x00000002e40f7220 */ /* 0x010fe20000400000 */
[C---:B------:R-:W-:Y:S02]  /*2b550*/  ISETP.GT.AND P1, PT, R0.reuse, 0x58, P2 ;  /* 0x000000580000780c */ /* 0x040fe40001724270 */
[----:B------:R2:W-:Y:S01]  /*2b560*/  @P4 STG.E desc[UR44][R6.64+0x140], R3 ;  /* 0x0001400306004986 */ /* 0x0005e2000c10192c */
[----:B------:R-:W-:-:S03]  /*2b570*/  ISETP.GT.AND P4, PT, R0, 0x59, P2 ;  /* 0x000000590000780c */ /* 0x000fc60001784270 */
[----:B------:R3:W-:Y:S01]  /*2b580*/  @P5 STG.E desc[UR44][R6.64+0x144], R9 ;  /* 0x0001440906005986 */ /* 0x0007e2000c10192c */
[----:B------:R-:W-:-:S03]  /*2b590*/  ISETP.GT.AND P5, PT, R0, 0x60, P3 ;  /* 0x000000600000780c */ /* 0x000fc60001fa4270 */
[----:B------:R4:W-:Y:S01]  /*2b5a0*/  @P6 STG.E desc[UR44][R4.64+0x160], R15 ;  /* 0x0001600f04006986 */ /* 0x0009e2000c10192c */
[----:B------:R-:W-:Y:S01]  /*2b5b0*/  ISETP.GT.AND P6, PT, R0, 0x61, P3 ;  /* 0x000000610000780c */ /* 0x000fe20001fc4270 */
[-C--:B0-----:R-:W-:Y:S01]  /*2b5c0*/  FMUL R11, R227, R2.reuse ;  /* 0x00000002e30b7220 */ /* 0x081fe20000400000 */
[-C--:B-1----:R-:W-:Y:S01]  /*2b5d0*/  FMUL R13, R226, R2.reuse ;  /* 0x00000002e20d7220 */ /* 0x082fe20000400000 */
[----:B--2---:R-:W-:-:S03]  /*2b5e0*/  FMUL R3, R225, R2 ;  /* 0x00000002e1037220 */ /* 0x004fc60000400000 */
[----:B------:R0:W-:Y:S01]  /*2b5f0*/  @P0 STG.E desc[UR44][R4.64+0x164], R11 ;  /* 0x0001640b04000986 */ /* 0x0001e2000c10192c */
[-C--:B---3--:R-:W-:Y:S01]  /*2b600*/  FMUL R9, R224, R2.reuse ;  /* 0x00000002e0097220 */ /* 0x088fe20000400000 */
[C---:B------:R-:W-:Y:S02]  /*2b610*/  ISETP.GT.AND P0, PT, R0.reuse, 0x60, P2 ;  /* 0x000000600000780c */ /* 0x040fe40001704270 */
        /* <DEDUP_REMOVED lines=217> */
[----:B------:R-:W-:Y:S01]  /*2c3b0*/  @P6 STG.E desc[UR44][R6.64+0x3a4], R15 ;  /* 0x0003a40f06006986 */ /* 0x000fe2000c10192c */
[C---:B------:R-:W-:Y:S01]  /*2c3c0*/  ISETP.GT.AND P6, PT, R0.reuse, 0xf8, P3 ;  /* 0x000000f80000780c */ /* 0x040fe20001fc4270 */
[-C--:B0-----:R-:W-:Y:S01]  /*2c3d0*/  FMUL R11, R23, R2.reuse ;  /* 0x00000002170b7220 */ /* 0x081fe20000400000 */
[----:B------:R-:W-:Y:S01]  /*2c3e0*/  ISETP.GT.AND P3, PT, R0, 0xf9, P3 ;  /* 0x000000f90000780c */ /* 0x000fe20001f64270 */
[-C--:B-1----:R-:W-:Y:S01]  /*2c3f0*/  FMUL R13, R22, R2.reuse ;  /* 0x00000002160d7220 */ /* 0x082fe20000400000 */
[-C--:B--2---:R-:W-:Y:S02]  /*2c400*/  FMUL R3, R21, R2.reuse ;  /* 0x0000000215037220 */ /* 0x084fe40000400000 */
[----:B------:R0:W-:Y:S01]  /*2c410*/  @P0 STG.E desc[UR44][R4.64+0x3c0], R11 ;  /* 0x0003c00b04000986 */ /* 0x0001e2000c10192c */
[----:B---3--:R-:W-:-:S03]  /*2c420*/  FMUL R9, R20, R2 ;  /* 0x0000000214097220 */ /* 0x008fc60000400000 */
[----:B------:R1:W-:Y:S04]  /*2c430*/  @P1 STG.E desc[UR44][R4.64+0x3c4], R13 ;  /* 0x0003c40d04001986 */ /* 0x0003e8000c10192c */
[----:B------:R2:W-:Y:S01]  /*2c440*/  @P4 STG.E desc[UR44][R6.64+0x3c0], R3 ;  /* 0x0003c00306004986 */ /* 0x0005e2000c10192c */
[----:B------:R-:W-:Y:S01]  /*2c450*/  ISETP.GT.AND P4, PT, R0, 0xf8, P2 ;  /* 0x000000f80000780c */ /* 0x000fe20001784270 */
[-C--:B0-----:R-:W-:Y:S02]  /*2c460*/  FMUL R11, R19, R2.reuse ;  /* 0x00000002130b7220 */ /* 0x081fe40000400000 */
[----:B------:R0:W-:Y:S01]  /*2c470*/  @P5 STG.E desc[UR44][R6.64+0x3c4], R9 ;  /* 0x0003c40906005986 */ /* 0x0001e2000c10192c */
[----:B------:R-:W-:Y:S02]  /*2c480*/  @P3 IMAD.MOV.U32 R10, RZ, RZ, R4 ;  /* 0x000000ffff0a3224 */ /* 0x000fe400078e0004 */
[-C--:B-1----:R-:W-:Y:S01]  /*2c490*/  FMUL R13, R18, R2.reuse ;  /* 0x00000002120d7220 */ /* 0x082fe20000400000 */
[----:B------:R1:W-:Y:S01]  /*2c4a0*/  @P6 STG.E desc[UR44][R4.64+0x3e0], R11 ;  /* 0x0003e00b04006986 */ /* 0x0003e2000c10192c */
[----:B------:R-:W-:Y:S01]  /*2c4b0*/  ISETP.GT.AND P1, PT, R17, 0x80, PT ;  /* 0x000000801100780c */ /* 0x000fe20003f24270 */
[----:B------:R-:W-:Y:S01]  /*2c4c0*/  USHF.L.U64.HI UR11, UR8, 0x9, UR9 ;  /* 0x00000009080b7899 */ /* 0x000fe20008010209 */
[----:B------:R-:W-:Y:S01]  /*2c4d0*/  ISETP.GT.AND P2, PT, R0, 0xf9, P2 ;  /* 0x000000f90000780c */ /* 0x000fe20001744270 */
[----:B--2---:R-:W-:Y:S01]  /*2c4e0*/  FMUL R3, R14, R2 ;  /* 0x000000020e037220 */ /* 0x004fe20000400000 */
[----:B0-----:R-:W-:Y:S01]  /*2c4f0*/  IMAD.U32 R9, RZ, RZ, UR12 ;  /* 0x0000000cff097e24 */ /* 0x001fe2000f8e00ff */
[----:B-1----:R-:W-:-:S02]  /*2c500*/  @P3 MOV R11, R5 ;  /* 0x00000005000b3202 */ /* 0x002fc40000000f00 */
[----:B------:R-:W-:-:S03]  /*2c510*/  ISETP.GT.AND P0, PT, R17, 0x88, PT ;  /* 0x000000881100780c */ /* 0x000fc60003f04270 */
[----:B------:R0:W-:Y:S01]  /*2c520*/  @P3 STG.E desc[UR44][R10.64+0x3e4], R13 ;  /* 0x0003e40d0a003986 */ /* 0x0001e2000c10192c */
[----:B------:R-:W-:Y:S01]  /*2c530*/  ISETP.GT.AND P3, PT, R0, RZ, P1 ;  /* 0x000000ff0000720c */ /* 0x000fe20000f64270 */
[-C--:B------:R-:W-:Y:S01]  /*2c540*/  FMUL R15, R12, R2.reuse ;  /* 0x000000020c0f7220 */ /* 0x080fe20000400000 */
[----:B------:R-:W-:Y:S01]  /*2c550*/  MOV R17, UR11 ;  /* 0x0000000b00117c02 */ /* 0x000fe20008000f00 */
[----:B------:R1:W-:Y:S01]  /*2c560*/  @P4 STG.E desc[UR44][R6.64+0x3e0], R3 ;  /* 0x0003e00306004986 */ /* 0x0003e2000c10192c */
[C---:B------:R-:W-:Y:S02]  /*2c570*/  IADD3 R8, P5, P6, R4.reuse, UR5, R9 ;  /* 0x0000000504087c10 */ /* 0x040fe4000febe009 */
[----:B------:R-:W-:Y:S02]  /*2c580*/  IADD3 R4, P4, R4, UR12, RZ ;  /* 0x0000000c04047c10 */ /* 0x000fe4000ff9e0ff */
[C---:B------:R-:W-:Y:S01]  /*2c590*/  IADD3.X R9, R5.reuse, UR4, R17, P5, P6 ;  /* 0x0000000405097c10 */ /* 0x040fe2000afec411 */
[----:B------:R2:W-:Y:S01]  /*2c5a0*/  @P2 STG.E desc[UR44][R6.64+0x3e4], R15 ;  /* 0x0003e40f06002986 */ /* 0x0005e2000c10192c */
[----:B------:R-:W-:Y:S01]  /*2c5b0*/  ISETP.GT.AND P5, PT, R0, 0x1, P1 ;  /* 0x000000010000780c */ /* 0x000fe20000fa4270 */
[----:B0-----:R-:W-:Y:S01]  /*2c5c0*/  FMUL R13, R24, R2 ;  /* 0x00000002180d7220 */ /* 0x001fe20000400000 */
[----:B------:R-:W-:-:S02]  /*2c5d0*/  IADD3.X R5, R5, UR11, RZ, P4, !PT ;  /* 0x0000000b05057c10 */ /* 0x000fc4000a7fe4ff */
[C---:B------:R-:W-:Y:S02]  /*2c5e0*/  ISETP.GT.AND P2, PT, R0.reuse, RZ, P0 ;  /* 0x000000ff0000720c */ /* 0x040fe40000744270 */
[----:B------:R-:W-:Y:S01]  /*2c5f0*/  ISETP.GT.AND P4, PT, R0, 0x1, P0 ;  /* 0x000000010000780c */ /* 0x000fe20000784270 */
[----:B------:R0:W-:Y:S01]  /*2c600*/  @P3 STG.E desc[UR44][R4.64], R13 ;  /* 0x0000000d04003986 */ /* 0x0001e2000c10192c */
[----:B------:R-:W-:Y:S02]  /*2c610*/  IADD3 R10, P6, R4, UR5, RZ ;  /* 0x00000005040a7c10 */ /* 0x000fe4000ffde0ff */
[----:B------:R-:W-:Y:S01]  /*2c620*/  ISETP.GT.AND P3, PT, R0, 0x8, P1 ;  /* 0x000000080000780c */ /* 0x000fe20000f64270 */
[-C--:B------:R-:W-:Y:S01]  /*2c630*/  FMUL R25, R25, R2.reuse ;  /* 0x0000000219197220 */ /* 0x080fe20000400000 */
[----:B------:R-:W-:Y:S01]  /*2c640*/  IADD3.X R11, R5, UR4, RZ, P6, !PT ;  /* 0x00000004050b7c10 */ /* 0x000fe2000b7fe4ff */
[-C--:B-1----:R-:W-:Y:S01]  /*2c650*/  FMUL R3, R26, R2.reuse ;  /* 0x000000021a037220 */ /* 0x082fe20000400000 */
[-C--:B------:R-:W-:Y:S01]  /*2c660*/  FMUL R27, R27, R2.reuse ;  /* 0x000000021b1b7220 */ /* 0x080fe20000400000 */
[----:B--2---:R-:W-:Y:S01]  /*2c670*/  FMUL R15, R28, R2 ;  /* 0x000000021c0f7220 */ /* 0x004fe20000400000 */
[----:B------:R-:W-:Y:S01]  /*2c680*/  @P5 STG.E desc[UR44][R4.64+0x4], R25 ;  /* 0x0000041904005986 */ /* 0x000fe2000c10192c */
[----:B------:R-:W-:-:S03]  /*2c690*/  ISETP.GT.AND P5, PT, R0, 0x9, P1 ;  /* 0x000000090000780c */ /* 0x000fc60000fa4270 */
[----:B------:R1:W-:Y:S01]  /*2c6a0*/  @P2 STG.E desc[UR44][R10.64], R3 ;  /* 0x000000030a002986 */ /* 0x0003e2000c10192c */
[----:B------:R-:W-:-:S03]  /*2c6b0*/  ISETP.GT.AND P2, PT, R0, 0x8, P0 ;  /* 0x000000080000780c */ /* 0x000fc60000744270 */
[----:B------:R2:W-:Y:S01]  /*2c6c0*/  @P4 STG.E desc[UR44][R10.64+0x4], R27 ;  /* 0x0000041b0a004986 */ /* 0x0005e2000c10192c */
[----:B------:R-:W-:-:S03]  /*2c6d0*/  FMUL R29, R29, R2 ;  /* 0x000000021d1d7220 */ /* 0x000fc60000400000 */
[----:B------:R-:W-:Y:S01]  /*2c6e0*/  @P3 STG.E desc[UR44][R4.64+0x20], R15 ;  /* 0x0000200f04003986 */ /* 0x000fe2000c10192c */
[----:B------:R-:W-:Y:S01]  /*2c6f0*/  IADD3 R6, P3, R4, UR5, RZ ;  /* 0x0000000504067c10 */ /* 0x000fe2000ff7e0ff */
[----:B0-----:R-:W-:Y:S01]  /*2c700*/  FMUL R13, R30, R2 ;  /* 0x000000021e0d7220 */ /* 0x001fe20000400000 */
[C---:B------:R-:W-:Y:S02]  /*2c710*/  ISETP.GT.AND P6, PT, R0.reuse, 0x10, P0 ;  /* 0x000000100000780c */ /* 0x040fe400007c4270 */
[----:B------:R-:W-:Y:S01]  /*2c720*/  IADD3.X R7, R5, UR4, RZ, P3, !PT ;  /* 0x0000000405077c10 */ /* 0x000fe20009ffe4ff */
[----:B------:R-:W-:Y:S01]  /*2c730*/  @P5 STG.E desc[UR44][R4.64+0x24], R29 ;  /* 0x0000241d04005986 */ /* 0x000fe2000c10192c */
[C---:B------:R-:W-:Y:S02]  /*2c740*/  ISETP.GT.AND P4, PT, R0.reuse, 0x9, P0 ;  /* 0x000000090000780c */ /* 0x040fe40000784270 */
[C---:B------:R-:W-:Y:S01]  /*2c750*/  ISETP.GT.AND P3, PT, R0.reuse, 0x10, P1 ;  /* 0x000000100000780c */ /* 0x040fe20000f64270 */
[----:B------:R0:W-:Y:S01]  /*2c760*/  @P2 STG.E desc[UR44][R6.64+0x20], R13 ;  /* 0x0000200d06002986 */ /* 0x0001e2000c10192c */
[----:B------:R-:W-:-:S02]  /*2c770*/  ISETP.GT.AND P5, PT, R0, 0x11, P1 ;  /* 0x000000110000780c */ /* 0x000fc40000fa4270 */
[----:B------:R-:W-:Y:S01]  /*2c780*/  ISETP.GT.AND P2, PT, R0, 0x11, P0 ;  /* 0x000000110000780c */ /* 0x000fe20000744270 */
[-C--:B------:R-:W-:Y:S01]  /*2c790*/  FMUL R31, R31, R2.reuse ;  /* 0x000000021f1f7220 */ /* 0x080fe20000400000 */
[-C--:B-1----:R-:W-:Y:S01]  /*2c7a0*/  FMUL R3, R32, R2.reuse ;  /* 0x0000000220037220 */ /* 0x082fe20000400000 */
[-C--:B------:R-:W-:Y:S01]  /*2c7b0*/  FMUL R33, R33, R2.reuse ;  /* 0x0000000221217220 */ /* 0x080fe20000400000 */
[-C--:B--2---:R-:W-:Y:S01]  /*2c7c0*/  FMUL R11, R34, R2.reuse ;  /* 0x00000002220b7220 */ /* 0x084fe20000400000 */
[----:B0-----:R-:W-:Y:S01]  /*2c7d0*/  @P6 IMAD.MOV.U32 R6, RZ, RZ, R8 ;  /* 0x000000ffff066224 */ /* 0x001fe200078e0008 */
[----:B------:R-:W-:Y:S01]  /*2c7e0*/  @P6 MOV R7, R9 ;  /* 0x0000000900076202 */ /* 0x000fe20000000f00 */
[----:B------:R-:W-:Y:S01]  /*2c7f0*/  @P4 STG.E desc[UR44][R8.64+0x24], R31 ;  /* 0x0000241f08004986 */ /* 0x000fe2000c10192c */
[----:B------:R-:W-:-:S03]  /*2c800*/  FMUL R35, R35, R2 ;  /* 0x0000000223237220 */ /* 0x000fc60000400000 */
[----:B------:R-:W-:Y:S04]  /*2c810*/  @P3 STG.E desc[UR44][R4.64+0x40], R3 ;  /* 0x0000400304003986 */ /* 0x000fe8000c10192c */
[----:B------:R-:W-:Y:S01]  /*2c820*/  @P5 STG.E desc[UR44][R4.64+0x44], R33 ;  /* 0x0000442104005986 */ /* 0x000fe2000c10192c */
[----:B------:R-:W-:-:S03]  /*2c830*/  ISETP.GT.AND P5, PT, R0, 0x18, P0 ;  /* 0x000000180000780c */ /* 0x000fc600007a4270 */
[----:B------:R0:W-:Y:S01]  /*2c840*/  @P6 STG.E desc[UR44][R6.64+0x40], R11 ;  /* 0x0000400b06006986 */ /* 0x0001e2000c10192c */
[C---:B------:R-:W-:Y:S02]  /*2c850*/  ISETP.GT.AND P3, PT, R0.reuse, 0x18, P1 ;  /* 0x000000180000780c */ /* 0x040fe40000f64270 */
[----:B------:R-:W-:Y:S02]  /*2c860*/  ISETP.GT.AND P4, PT, R0, 0x19, P1 ;  /* 0x000000190000780c */ /* 0x000fe40000f84270 */
[----:B0-----:R-:W-:Y:S01]  /*2c870*/  @P2 MOV R6, R8 ;  /* 0x0000000800062202 */ /* 0x001fe20000000f00 */
[----:B------:R-:W-:-:S05]  /*2c880*/  @P2 IMAD.MOV.U32 R7, RZ, RZ, R9 ;  /* 0x000000ffff072224 */ /* 0x000fca00078e0009 */
[----:B------:R0:W-:Y:S01]  /*2c890*/  @P2 STG.E desc[UR44][R6.64+0x44], R35 ;  /* 0x0000442306002986 */ /* 0x0001e2000c10192c */
[----:B------:R-:W-:Y:S01]  /*2c8a0*/  ISETP.GT.AND P2, PT, R0, 0x19, P0 ;  /* 0x000000190000780c */ /* 0x000fe20000744270 */
[-C--:B------:R-:W-:Y:S01]  /*2c8b0*/  FMUL R13, R36, R2.reuse ;  /* 0x00000002240d7220 */ /* 0x080fe20000400000 */
[-C--:B------:R-:W-:Y:S01]  /*2c8c0*/  FMUL R37, R37, R2.reuse ;  /* 0x0000000225257220 */ /* 0x080fe20000400000 */
[----:B------:R-:W-:Y:S01]  /*2c8d0*/  FMUL R3, R38, R2 ;  /* 0x0000000226037220 */ /* 0x000fe20000400000 */
[C---:B------:R-:W-:Y:S02]  /*2c8e0*/  ISETP.GT.AND P6, PT, R0.reuse, 0x21, P1 ;  /* 0x000000210000780c */ /* 0x040fe40000fc4270 */
[----:B------:R-:W-:Y:S01]  /*2c8f0*/  @P3 STG.E desc[UR44][R4.64+0x60], R13 ;  /* 0x0000600d04003986 */ /* 0x000fe2000c10192c */
[----:B0-----:R-:W-:Y:S02]  /*2c900*/  @P5 MOV R6, R8 ;  /* 0x0000000800065202 */ /* 0x001fe40000000f00 */
[-C--:B------:R-:W-:Y:S01]  /*2c910*/  @P5 MOV R7, R9.reuse ;  /* 0x0000000900075202 */ /* 0x080fe20000000f00 */
[----:B------:R-:W-:Y:S01]  /*2c920*/  @P4 STG.E desc[UR44][R4.64+0x64], R37 ;  /* 0x0000642504004986 */ /* 0x000fe2000c10192c */
[C---:B------:R-:W-:Y:S01]  /*2c930*/  ISETP.GT.AND P3, PT, R0.reuse, 0x20, P1 ;  /* 0x000000200000780c */ /* 0x040fe20000f64270 */
[-C--:B------:R-:W-:Y:S01]  /*2c940*/  FMUL R39, R39, R2.reuse ;  /* 0x0000000227277220 */ /* 0x080fe20000400000 */
[----:B------:R-:W-:Y:S01]  /*2c950*/  ISETP.GT.AND P4, PT, R0, 0x20, P0 ;  /* 0x000000200000780c */ /* 0x000fe20000784270 */
[----:B------:R0:W-:Y:S01]  /*2c960*/  @P5 STG.E desc[UR44][R6.64+0x60], R3 ;  /* 0x0000600306005986 */ /* 0x0001e2000c10192c */
[-C--:B------:R-:W-:Y:S01]  /*2c970*/  FMUL R11, R40, R2.reuse ;  /* 0x00000002280b7220 */ /* 0x080fe20000400000 */
[----:B------:R-:W-:Y:S01]  /*2c980*/  FMUL R41, R41, R2 ;  /* 0x0000000229297220 */ /* 0x000fe20000400000 */
[----:B0-----:R-:W-:Y:S01]  /*2c990*/  @P2 IMAD.MOV.U32 R6, RZ, RZ, R8 ;  /* 0x000000ffff062224 */ /* 0x001fe200078e0008 */
[----:B------:R-:W-:-:S05]  /*2c9a0*/  @P2 MOV R7, R9 ;  /* 0x0000000900072202 */ /* 0x000fca0000000f00 */
[----:B------:R0:W-:Y:S01]  /*2c9b0*/  @P2 STG.E desc[UR44][R6.64+0x64], R39 ;  /* 0x0000642706002986 */ /* 0x0001e2000c10192c */
[----:B------:R-:W-:Y:S01]  /*2c9c0*/  ISETP.GT.AND P2, PT, R0, 0x21, P0 ;  /* 0x000000210000780c */ /* 0x000fe20000744270 */
[----:B------:R-:W-:Y:S01]  /*2c9d0*/  FMUL R13, R42, R2 ;  /* 0x000000022a0d7220 */ /* 0x000fe20000400000 */
[C---:B------:R-:W-:Y:S01]  /*2c9e0*/  ISETP.GT.AND P5, PT, R0.reuse, 0x29, P1 ;  /* 0x000000290000780c */ /* 0x040fe20000fa4270 */
[----:B------:R1:W-:Y:S01]  /*2c9f0*/  @P3 STG.E desc[UR44][R4.64+0x80], R11 ;  /* 0x0000800b04003986 */ /* 0x0003e2000c10192c */
[----:B------:R-:W-:-:S03]  /*2ca00*/  ISETP.GT.AND P3, PT, R0, 0x28, P1 ;  /* 0x000000280000780c */ /* 0x000fc60000f64270 */
[----:B------:R-:W-:Y:S01]  /*2ca10*/  @P6 STG.E desc[UR44][R4.64+0x84], R41 ;  /* 0x0000842904006986 */ /* 0x000fe2000c10192c */
[C---:B------:R-:W-:Y:S02]  /*2ca20*/  ISETP.GT.AND P6, PT, R0.reuse, 0x28, P0 ;  /* 0x000000280000780c */ /* 0x040fe400007c4270 */
[----:B0-----:R-:W-:Y:S01]  /*2ca30*/  @P4 MOV R6, R8 ;  /* 0x0000000800064202 */ /* 0x001fe20000000f00 */
[----:B------:R-:W-:Y:S02]  /*2ca40*/  @P4 IMAD.MOV.U32 R7, RZ, RZ, R9 ;  /* 0x000000ffff074224 */ /* 0x000fe400078e0009 */
[-C--:B------:R-:W-:Y:S01]  /*2ca50*/  FMUL R43, R43, R2.reuse ;  /* 0x000000022b2b7220 */ /* 0x080fe20000400000 */
[-C--:B------:R-:W-:Y:S02]  /*2ca60*/  FMUL R45, R45, R2.reuse ;  /* 0x000000022d2d7220 */ /* 0x080fe40000400000 */
[----:B------:R0:W-:Y:S01]  /*2ca70*/  @P4 STG.E desc[UR44][R6.64+0x80], R13 ;  /* 0x0000800d06004986 */ /* 0x0001e2000c10192c */
[----:B------:R-:W-:Y:S01]  /*2ca80*/  ISETP.GT.AND P4, PT, R0, 0x29, P0 ;  /* 0x000000290000780c */ /* 0x000fe20000784270 */
[-C--:B------:R-:W-:Y:S01]  /*2ca90*/  FMUL R3, R44, R2.reuse ;  /* 0x000000022c037220 */ /* 0x080fe20000400000 */
[----:B-1----:R-:W-:Y:S01]  /*2caa0*/  FMUL R11, R46, R2 ;  /* 0x000000022e0b7220 */ /* 0x002fe20000400000 */
[----:B0-----:R-:W-:-:S02]  /*2cab0*/  @P2 MOV R6, R8 ;  /* 0x0000000800062202 */ /* 0x001fc40000000f00 */
[----:B------:R-:W-:-:S05]  /*2cac0*/  @P2 MOV R7, R9 ;  /* 0x0000000900072202 */ /* 0x000fca0000000f00 */
[----:B------:R0:W-:Y:S04]  /*2cad0*/  @P2 STG.E desc[UR44][R6.64+0x84], R43 ;  /* 0x0000842b06002986 */ /* 0x0001e8000c10192c */
[----:B------:R-:W-:Y:S01]  /*2cae0*/  @P5 STG.E desc[UR44][R4.64+0xa4], R45 ;  /* 0x0000a42d04005986 */ /* 0x000fe2000c10192c */
[----:B------:R-:W-:-:S03]  /*2caf0*/  ISETP.GT.AND P5, PT, R0, 0x31, P1 ;  /* 0x000000310000780c */ /* 0x000fc60000fa4270 */
[----:B------:R1:W-:Y:S01]  /*2cb00*/  @P3 STG.E desc[UR44][R4.64+0xa0], R3 ;  /* 0x0000a00304003986 */ /* 0x0003e2000c10192c */
[C---:B------:R-:W-:Y:S01]  /*2cb10*/  ISETP.GT.AND P3, PT, R0.reuse, 0x30, P0 ;  /* 0x000000300000780c */ /* 0x040fe20000764270 */
[----:B0-----:R-:W-:Y:S01]  /*2cb20*/  @P6 IMAD.MOV.U32 R6, RZ, RZ, R8 ;  /* 0x000000ffff066224 */ /* 0x001fe200078e0008 */
[----:B------:R-:W-:Y:S02]  /*2cb30*/  @P6 MOV R7, R9 ;  /* 0x0000000900076202 */ /* 0x000fe40000000f00 */
[C---:B------:R-:W-:Y:S01]  /*2cb40*/  ISETP.GT.AND P2, PT, R0.reuse, 0x30, P1 ;  /* 0x000000300000780c */ /* 0x040fe20000f44270 */
[-C--:B------:R-:W-:Y:S02]  /*2cb50*/  FMUL R47, R47, R2.reuse ;  /* 0x000000022f2f7220 */ /* 0x080fe40000400000 */
[----:B------:R0:W-:Y:S01]  /*2cb60*/  @P6 STG.E desc[UR44][R6.64+0xa0], R11 ;  /* 0x0000a00b06006986 */ /* 0x0001e2000c10192c */
[-C--:B------:R-:W-:Y:S01]  /*2cb70*/  FMUL R49, R49, R2.reuse ;  /* 0x0000000231317220 */ /* 0x080fe20000400000 */
[----:B------:R-:W-:Y:S01]  /*2cb80*/  ISETP.GT.AND P6, PT, R0, 0x31, P0 ;  /* 0x000000310000780c */ /* 0x000fe200007c4270 */
[-C--:B------:R-:W-:Y:S01]  /*2cb90*/  FMUL R13, R48, R2.reuse ;  /* 0x00000002300d7220 */ /* 0x080fe20000400000 */
[----:B-1----:R-:W-:Y:S01]  /*2cba0*/  FMUL R3, R50, R2 ;  /* 0x0000000232037220 */ /* 0x002fe20000400000 */
[----:B0-----:R-:W-:Y:S01]  /*2cbb0*/  @P4 MOV R6, R8 ;  /* 0x0000000800064202 */ /* 0x001fe20000000f00 */
[----:B------:R-:W-:-:S05]  /*2cbc0*/  @P4 IMAD.MOV.U32 R7, RZ, RZ, R9 ;  /* 0x000000ffff074224 */ /* 0x000fca00078e0009 */
[----:B------:R0:W-:Y:S04]  /*2cbd0*/  @P4 STG.E desc[UR44][R6.64+0xa4], R47 ;  /* 0x0000a42f06004986 */ /* 0x0001e8000c10192c */
[----:B------:R-:W-:Y:S01]  /*2cbe0*/  @P5 STG.E desc[UR44][R4.64+0xc4], R49 ;  /* 0x0000c43104005986 */ /* 0x000fe2000c10192c */
[C---:B------:R-:W-:Y:S02]  /*2cbf0*/  ISETP.GT.AND P5, PT, R0.reuse, 0x38, P0 ;  /* 0x000000380000780c */ /* 0x040fe400007a4270 */
[----:B------:R-:W-:Y:S01]  /*2cc00*/  ISETP.GT.AND P4, PT, R0, 0x38, P1 ;  /* 0x000000380000780c */ /* 0x000fe20000f84270 */
[----:B------:R1:W-:Y:S01]  /*2cc10*/  @P2 STG.E desc[UR44][R4.64+0xc0], R13 ;  /* 0x0000c00d04002986 */ /* 0x0003e2000c10192c */
[----:B0-----:R-:W-:Y:S02]  /*2cc20*/  @P3 MOV R6, R8 ;  /* 0x0000000800063202 */ /* 0x001fe40000000f00 */
[----:B------:R-:W-:-:S02]  /*2cc30*/  @P3 MOV R7, R9 ;  /* 0x0000000900073202 */ /* 0x000fc40000000f00 */
[C---:B------:R-:W-:Y:S01]  /*2cc40*/  ISETP.GT.AND P2, PT, R0.reuse, 0x39, P1 ;  /* 0x000000390000780c */ /* 0x040fe20000f44270 */
[-C--:B------:R-:W-:Y:S02]  /*2cc50*/  FMUL R51, R51, R2.reuse ;  /* 0x0000000233337220 */ /* 0x080fe40000400000 */
[----:B------:R0:W-:Y:S01]  /*2cc60*/  @P3 STG.E desc[UR44][R6.64+0xc0], R3 ;  /* 0x0000c00306003986 */ /* 0x0001e2000c10192c */
[----:B------:R-:W-:Y:S01]  /*2cc70*/  ISETP.GT.AND P3, PT, R0, 0x39, P0 ;  /* 0x000000390000780c */ /* 0x000fe20000764270 */
[-C--:B------:R-:W-:Y:S01]  /*2cc80*/  FMUL R11, R52, R2.reuse ;  /* 0x00000002340b7220 */ /* 0x080fe20000400000 */
[-C--:B------:R-:W-:Y:S01]  /*2cc90*/  FMUL R53, R53, R2.reuse ;  /* 0x0000000235357220 */ /* 0x080fe20000400000 */
[----:B-1----:R-:W-:Y:S01]  /*2cca0*/  FMUL R13, R54, R2 ;  /* 0x00000002360d7220 */ /* 0x002fe20000400000 */
[----:B0-----:R-:W-:Y:S01]  /*2ccb0*/  @P6 IMAD.MOV.U32 R6, RZ, RZ, R8 ;  /* 0x000000ffff066224 */ /* 0x001fe200078e0008 */
[----:B------:R-:W-:-:S05]  /*2ccc0*/  @P6 MOV R7, R9 ;  /* 0x0000000900076202 */ /* 0x000fca0000000f00 */
[----:B------:R0:W-:Y:S01]  /*2ccd0*/  @P6 STG.E desc[UR44][R6.64+0xc4], R51 ;  /* 0x0000c43306006986 */ /* 0x0001e2000c10192c */
[C---:B------:R-:W-:Y:S01]  /*2cce0*/  ISETP.GT.AND P6, PT, R0.reuse, 0x41, P1 ;  /* 0x000000410000780c */ /* 0x040fe20000fc4270 */
[----:B------:R-:W-:Y:S02]  /*2ccf0*/  FMUL R55, R55, R2 ;  /* 0x0000000237377220 */ /* 0x000fe40000400000 */
[----:B------:R-:W-:Y:S01]  /*2cd00*/  @P4 STG.E desc[UR44][R4.64+0xe0], R11 ;  /* 0x0000e00b04004986 */ /* 0x000fe2000c10192c */
[----:B------:R-:W-:-:S03]  /*2cd10*/  ISETP.GT.AND P4, PT, R0, 0x40, P1 ;  /* 0x000000400000780c */ /* 0x000fc60000f84270 */
[----:B------:R-:W-:Y:S01]  /*2cd20*/  @P2 STG.E desc[UR44][R4.64+0xe4], R53 ;  /* 0x0000e43504002986 */ /* 0x000fe2000c10192c */
[----:B0-----:R-:W-:Y:S01]  /*2cd30*/  @P5 MOV R6, R8 ;  /* 0x0000000800065202 */ /* 0x001fe20000000f00 */
[----:B------:R-:W-:Y:S01]  /*2cd40*/  @P5 IMAD.MOV.U32 R7, RZ, RZ, R9 ;  /* 0x000000ffff075224 */ /* 0x000fe200078e0009 */
[----:B------:R-:W-:-:S04]  /*2cd50*/  ISETP.GT.AND P2, PT, R0, 0x40, P0 ;  /* 0x000000400000780c */ /* 0x000fc80000744270 */
[----:B------:R0:W-:Y:S01]  /*2cd60*/  @P5 STG.E desc[UR44][R6.64+0xe0], R13 ;  /* 0x0000e00d06005986 */ /* 0x0001e2000c10192c */
[-C--:B------:R-:W-:Y:S01]  /*2cd70*/  FMUL R57, R57, R2.reuse ;  /* 0x0000000239397220 */ /* 0x080fe20000400000 */
[----:B------:R-:W-:Y:S01]  /*2cd80*/  FMUL R3, R56, R2 ;  /* 0x0000000238037220 */ /* 0x000fe20000400000 */
[----:B0-----:R-:W-:Y:S02]  /*2cd90*/  @P3 MOV R6, R8 ;  /* 0x0000000800063202 */ /* 0x001fe40000000f00 */
[----:B------:R-:W-:-:S05]  /*2cda0*/  @P3 MOV R7, R9 ;  /* 0x0000000900073202 */ /* 0x000fca0000000f00 */
[----:B------:R0:W-:Y:S01]  /*2cdb0*/  @P3 STG.E desc[UR44][R6.64+0xe4], R55 ;  /* 0x0000e43706003986 */ /* 0x0001e2000c10192c */
[----:B------:R-:W-:Y:S01]  /*2cdc0*/  ISETP.GT.AND P3, PT, R0, 0x41, P0 ;  /* 0x000000410000780c */ /* 0x000fe20000764270 */
[----:B------:R-:W-:Y:S02]  /*2cdd0*/  FMUL R11, R58, R2 ;  /* 0x000000023a0b7220 */ /* 0x000fe40000400000 */
        /* <DEDUP_REMOVED lines=9> */
[----:B------:R-:W-:Y:S01]  /*2ce70*/  ISETP.GT.AND P2, PT, R0, 0x49, P0 ;  /* 0x000000490000780c */ /* 0x000fe20000744270 */
[-C--:B------:R-:W-:Y:S01]  /*2ce80*/  FMUL R61, R61, R2.reuse ;  /* 0x000000023d3d7220 */ /* 0x080fe20000400000 */
[-C--:B------:R-:W-:Y:S01]  /*2ce90*/  FMUL R13, R60, R2.reuse ;  /* 0x000000023c0d7220 */ /* 0x080fe20000400000 */
[----:B-1----:R-:W-:Y:S01]  /*2cea0*/  FMUL R3, R62, R2 ;  /* 0x000000023e037220 */ /* 0x002fe20000400000 */
[----:B0-----:R-:W-:Y:S01]  /*2ceb0*/  @P3 MOV R6, R8 ;  /* 0x0000000800063202 */ /* 0x001fe20000000f00 */
[----:B------:R-:W-:-:S05]  /*2cec0*/  @P3 IMAD.MOV.U32 R7, RZ, RZ, R9 ;  /* 0x000000ffff073224 */ /* 0x000fca00078e0009 */
[----:B------:R0:W-:Y:S01]  /*2ced0*/  @P3 STG.E desc[UR44][R6.64+0x104], R59 ;  /* 0x0001043b06003986 */ /* 0x0001e2000c10192c */
[----:B------:R-:W-:-:S03]  /*2cee0*/  FMUL R63, R63, R2 ;  /* 0x000000023f3f7220 */ /* 0x000fc60000400000 */
[----:B------:R-:W-:Y:S01]  /*2cef0*/  @P4 STG.E desc[UR44][R4.64+0x124], R61 ;  /* 0x0001243d04004986 */ /* 0x000fe2000c10192c */
[----:B------:R-:W-:-:S03]  /*2cf00*/  ISETP.GT.AND P4, PT, R0, 0x51, P1 ;  /* 0x000000510000780c */ /* 0x000fc60000f84270 */
[----:B------:R-:W-:Y:S01]  /*2cf10*/  @P5 STG.E desc[UR44][R4.64+0x120], R13 ;  /* 0x0001200d04005986 */ /* 0x000fe2000c10192c */
[----:B0-----:R-:W-:Y:S02]  /*2cf20*/  @P6 MOV R6, R8 ;  /* 0x0000000800066202 */ /* 0x001fe40000000f00 */
[----:B------:R-:W-:Y:S02]  /*2cf30*/  @P6 MOV R7, R9 ;  /* 0x0000000900076202 */ /* 0x000fe40000000f00 */
[----:B------:R-:W-:-:S03]  /*2cf40*/  ISETP.GT.AND P5, PT, R0, 0x50, P0 ;  /* 0x000000500000780c */ /* 0x000fc600007a4270 */
[----:B------:R0:W-:Y:S01]  /*2cf50*/  @P6 STG.E desc[UR44][R6.64+0x120], R3 ;  /* 0x0001200306006986 */ /* 0x0001e2000c10192c */
[----:B------:R-:W-:Y:S01]  /*2cf60*/  ISETP.GT.AND P3, PT, R0, 0x50, P1 ;  /* 0x000000500000780c */ /* 0x000fe20000f64270 */
[----:B------:R-:W-:Y:S01]  /*2cf70*/  FMUL R65, R65, R2 ;  /* 0x0000000241417220 */ /* 0x000fe20000400000 */
[----:B0-----:R-:W-:Y:S01]  /*2cf80*/  @P2 IMAD.MOV.U32 R6, RZ, RZ, R8 ;  /* 0x000000ffff062224 */ /* 0x001fe200078e0008 */
[----:B------:R-:W-:-:S05]  /*2cf90*/  @P2 MOV R7, R9 ;  /* 0x0000000900072202 */ /* 0x000fca0000000f00 */
[----:B------:R0:W-:Y:S01]  /*2cfa0*/  @P2 STG.E desc[UR44][R6.64+0x124], R63 ;  /* 0x0001243f06002986 */ /* 0x0001e2000c10192c */
[----:B------:R-:W-:Y:S01]  /*2cfb0*/  ISETP.GT.AND P2, PT, R0, 0x51, P0 ;  /* 0x000000510000780c */ /* 0x000fe20000744270 */
[-C--:B------:R-:W-:Y:S02]  /*2cfc0*/  FMUL R11, R64, R2.reuse ;  /* 0x00000002400b7220 */ /* 0x080fe40000400000 */
[----:B------:R-:W-:Y:S01]  /*2cfd0*/  @P4 STG.E desc[UR44][R4.64+0x144], R65 ;  /* 0x0001444104004986 */ /* 0x000fe2000c10192c */
[----:B------:R-:W-:Y:S01]  /*2cfe0*/  ISETP.GT.AND P4, PT, R0, 0x58, P0 ;  /* 0x000000580000780c */ /* 0x000fe20000784270 */
[----:B------:R-:W-:Y:S01]  /*2cff0*/  FMUL R13, R66, R2 ;  /* 0x00000002420d7220 */ /* 0x000fe20000400000 */
[C---:B------:R-:W-:Y:S01]  /*2d000*/  ISETP.GT.AND P6, PT, R0.reuse, 0x59, P1 ;  /* 0x000000590000780c */ /* 0x040fe20000fc4270 */
[----:B------:R1:W-:Y:S01]  /*2d010*/  @P3 STG.E desc[UR44][R4.64+0x140], R11 ;  /* 0x0001400b04003986 */ /* 0x0003e2000c10192c */
[----:B------:R-:W-:Y:S02]  /*2d020*/  ISETP.GT.AND P3, PT, R0, 0x58, P1 ;  /* 0x000000580000780c */ /* 0x000fe40000f64270 */
[----:B0-----:R-:W-:Y:S01]  /*2d030*/  @P5 MOV R6, R8 ;  /* 0x0000000800065202 */ /* 0x001fe20000000f00 */
[----:B------:R-:W-:-:S02]  /*2d040*/  @P5 IMAD.MOV.U32 R7, RZ, RZ, R9 ;  /* 0x000000ffff075224 */ /* 0x000fc400078e0009 */
[----:B------:R-:W-:-:S03]  /*2d050*/  FMUL R67, R67, R2 ;  /* 0x0000000243437220 */ /* 0x000fc60000400000 */
[----:B------:R0:W-:Y:S01]  /*2d060*/  @P5 STG.E desc[UR44][R6.64+0x140], R13 ;  /* 0x0001400d06005986 */ /* 0x0001e2000c10192c */
[-C--:B------:R-:W-:Y:S01]  /*2d070*/  FMUL R3, R68, R2.reuse ;  /* 0x0000000244037220 */ /* 0x080fe20000400000 */
[-C--:B------:R-:W-:Y:S01]  /*2d080*/  FMUL R69, R69, R2.reuse ;  /* 0x0000000245457220 */ /* 0x080fe20000400000 */
[----:B-1----:R-:W-:Y:S01]  /*2d090*/  FMUL R11, R70, R2 ;  /* 0x00000002460b7220 */ /* 0x002fe20000400000 */
[----:B0-----:R-:W-:Y:S02]  /*2d0a0*/  @P2 MOV R6, R8 ;  /* 0x0000000800062202 */ /* 0x001fe40000000f00 */
[----:B------:R-:W-:-:S05]  /*2d0b0*/  @P2 MOV R7, R9 ;  /* 0x0000000900072202 */ /* 0x000fca0000000f00 */
[----:B------:R0:W-:Y:S01]  /*2d0c0*/  @P2 STG.E desc[UR44][R6.64+0x144], R67 ;  /* 0x0001444306002986 */ /* 0x0001e2000c10192c */
[----:B------:R-:W-:-:S03]  /*2d0d0*/  ISETP.GT.AND P2, PT, R0, 0x59, P0 ;  /* 0x000000590000780c */ /* 0x000fc60000744270 */
[----:B------:R-:W-:Y:S04]  /*2d0e0*/  @P3 STG.E desc[UR44][R4.64+0x160], R3 ;  /* 0x0001600304003986 */ /* 0x000fe8000c10192c */
[----:B------:R-:W-:Y:S01]  /*2d0f0*/  @P6 STG.E desc[UR44][R4.64+0x164], R69 ;  /* 0x0001644504006986 */ /* 0x000fe2000c10192c */
[----:B0-----:R-:W-:Y:S01]  /*2d100*/  @P4 IMAD.MOV.U32 R6, RZ, RZ, R8 ;  /* 0x000000ffff064224 */ /* 0x001fe200078e0008 */
[----:B------:R-:W-:-:S05]  /*2d110*/  @P4 MOV R7, R9 ;  /* 0x0000000900074202 */ /* 0x000fca0000000f00 */
[----:B------:R0:W-:Y:S01]  /*2d120*/  @P4 STG.E desc[UR44][R6.64+0x160], R11 ;  /* 0x0001600b06004986 */ /* 0x0001e2000c10192c */
[C---:B------:R-:W-:Y:S02]  /*2d130*/  ISETP.GT.AND P4, PT, R0.reuse, 0x60, P0 ;  /* 0x000000600000780c */ /* 0x040fe40000784270 */
[C---:B------:R-:W-:Y:S02]  /*2d140*/  ISETP.GT.AND P5, PT, R0.reuse, 0x61, P1 ;  /* 0x000000610000780c */ /* 0x040fe40000fa4270 */
[C---:B------:R-:W-:Y:S01]  /*2d150*/  ISETP.GT.AND P3, PT, R0.reuse, 0x60, P1 ;  /* 0x000000600000780c */ /* 0x040fe20000f64270 */
[-C--:B------:R-:W-:Y:S01]  /*2d160*/  FMUL R71, R71, R2.reuse ;  /* 0x0000000247477220 */ /* 0x080fe20000400000 */
[----:B------:R-:W-:Y:S01]  /*2d170*/  ISETP.GT.AND P6, PT, R0, 0x61, P0 ;  /* 0x000000610000780c */ /* 0x000fe200007c4270 */
[----:B------:R-:W-:Y:S01]  /*2d180*/  FMUL R73, R73, R2 ;  /* 0x0000000249497220 */ /* 0x000fe20000400000 */
[----:B0-----:R-:W-:Y:S01]  /*2d190*/  @P2 MOV R6, R8 ;  /* 0x0000000800062202 */ /* 0x001fe20000000f00 */
[----:B------:R-:W-:-:S02]  /*2d1a0*/  @P2 IMAD.MOV.U32 R7, RZ, RZ, R9 ;  /* 0x000000ffff072224 */ /* 0x000fc400078e0009 */
[-C--:B------:R-:W-:Y:S01]  /*2d1b0*/  FMUL R13, R72, R2.reuse ;  /* 0x00000002480d7220 */ /* 0x080fe20000400000 */
[-C--:B------:R-:W-:Y:S02]  /*2d1c0*/  FMUL R3, R74, R2.reuse ;  /* 0x000000024a037220 */ /* 0x080fe40000400000 */
        /* <DEDUP_REMOVED lines=15> */
[-C--:B------:R-:W-:Y:S01]  /*2d2c0*/  FMUL R11, R76, R2.reuse ;  /* 0x000000024c0b7220 */ /* 0x080fe20000400000 */
[----:B------:R-:W-:Y:S01]  /*2d2d0*/  FMUL R13, R78, R2 ;  /* 0x000000024e0d7220 */ /* 0x000fe20000400000 */
[----:B------:R-:W-:Y:S01]  /*2d2e0*/  @P5 STG.E desc[UR44][R4.64+0x1a4], R77 ;  /* 0x0001a44d04005986 */ /* 0x000fe2000c10192c */
[C---:B------:R-:W-:Y:S02]  /*2d2f0*/  ISETP.GT.AND P5, PT, R0.reuse, 0x70, P0 ;  /* 0x000000700000780c */ /* 0x040fe400007a4270 */
[C---:B------:R-:W-:Y:S01]  /*2d300*/  ISETP.GT.AND P4, PT, R0.reuse, 0x70, P1 ;  /* 0x000000700000780c */ /* 0x040fe20000f84270 */
[----:B------:R1:W-:Y:S01]  /*2d310*/  @P2 STG.E desc[UR44][R4.64+0x1a0], R11 ;  /* 0x0001a00b04002986 */ /* 0x0003e2000c10192c */
[----:B0-----:R-:W-:Y:S01]  /*2d320*/  @P3 MOV R6, R8 ;  /* 0x0000000800063202 */ /* 0x001fe20000000f00 */
[----:B------:R-:W-:Y:S01]  /*2d330*/  @P3 IMAD.MOV.U32 R7, RZ, RZ, R9 ;  /* 0x000000ffff073224 */ /* 0x000fe200078e0009 */
[----:B------:R-:W-:Y:S01]  /*2d340*/  ISETP.GT.AND P2, PT, R0, 0x71, P1 ;  /* 0x000000710000780c */ /* 0x000fe20000f44270 */
[----:B------:R-:W-:-:S03]  /*2d350*/  FMUL R79, R79, R2 ;  /* 0x000000024f4f7220 */ /* 0x000fc60000400000 */
[----:B------:R0:W-:Y:S01]  /*2d360*/  @P3 STG.E desc[UR44][R6.64+0x1a0], R13 ;  /* 0x0001a00d06003986 */ /* 0x0001e2000c10192c */
[----:B------:R-:W-:Y:S01]  /*2d370*/  ISETP.GT.AND P3, PT, R0, 0x71, P0 ;  /* 0x000000710000780c */ /* 0x000fe20000764270 */
[-C--:B------:R-:W-:Y:S01]  /*2d380*/  FMUL R3, R80, R2.reuse ;  /* 0x0000000250037220 */ /* 0x080fe20000400000 */
[-C--:B------:R-:W-:Y:S01]  /*2d390*/  FMUL R81, R81, R2.reuse ;  /* 0x0000000251517220 */ /* 0x080fe20000400000 */
[----:B-1----:R-:W-:Y:S01]  /*2d3a0*/  FMUL R11, R82, R2 ;  /* 0x00000002520b7220 */ /* 0x002fe20000400000 */
[----:B0-----:R-:W-:Y:S02]  /*2d3b0*/  @P6 MOV R6, R8 ;  /* 0x0000000800066202 */ /* 0x001fe40000000f00 */
[----:B------:R-:W-:-:S05]  /*2d3c0*/  @P6 MOV R7, R9 ;  /* 0x0000000900076202 */ /* 0x000fca0000000f00 */
[----:B------:R0:W-:Y:S01]  /*2d3d0*/  @P6 STG.E desc[UR44][R6.64+0x1a4], R79 ;  /* 0x0001a44f06006986 */ /* 0x0001e2000c10192c */
[----:B------:R-:W-:Y:S01]  /*2d3e0*/  ISETP.GT.AND P6, PT, R0, 0x79, P1 ;  /* 0x000000790000780c */ /* 0x000fe20000fc4270 */
[----:B------:R-:W-:Y:S02]  /*2d3f0*/  FMUL R83, R83, R2 ;  /* 0x0000000253537220 */ /* 0x000fe40000400000 */
[----:B------:R-:W-:Y:S04]  /*2d400*/  @P4 STG.E desc[UR44][R4.64+0x1c0], R3 ;  /* 0x0001c00304004986 */ /* 0x000fe8000c10192c */
[----:B------:R-:W-:Y:S01]  /*2d410*/  @P2 STG.E desc[UR44][R4.64+0x1c4], R81 ;  /* 0x0001c45104002986 */ /* 0x000fe2000c10192c */
[----:B0-----:R-:W-:Y:S01]  /*2d420*/  @P5 IMAD.MOV.U32 R6, RZ, RZ, R8 ;  /* 0x000000ffff065224 */ /* 0x001fe200078e0008 */
[----:B------:R-:W-:-:S02]  /*2d430*/  @P5 MOV R7, R9 ;  /* 0x0000000900075202 */ /* 0x000fc40000000f00 */
[----:B------:R-:W-:-:S03]  /*2d440*/  ISETP.GT.AND P2, PT, R0, 0x78, P0 ;  /* 0x000000780000780c */ /* 0x000fc60000744270 */
[----:B------:R0:W-:Y:S01]  /*2d450*/  @P5 STG.E desc[UR44][R6.64+0x1c0], R11 ;  /* 0x0001c00b06005986 */ /* 0x0001e2000c10192c */
[----:B------:R-:W-:Y:S01]  /*2d460*/  ISETP.GT.AND P4, PT, R0, 0x78, P1 ;  /* 0x000000780000780c */ /* 0x000fe20000f84270 */
[----:B------:R-:W-:Y:S01]  /*2d470*/  FMUL R85, R85, R2 ;  /* 0x0000000255557220 */ /* 0x000fe20000400000 */
[----:B0-----:R-:W-:Y:S01]  /*2d480*/  @P3 MOV R6, R8 ;  /* 0x0000000800063202 */ /* 0x001fe20000000f00 */
[----:B------:R-:W-:-:S05]  /*2d490*/  @P3 IMAD.MOV.U32 R7, RZ, RZ, R9 ;  /* 0x000000ffff073224 */ /* 0x000fca00078e0009 */
[----:B------:R0:W-:Y:S01]  /*2d4a0*/  @P3 STG.E desc[UR44][R6.64+0x1c4], R83 ;  /* 0x0001c45306003986 */ /* 0x0001e2000c10192c */
[----:B------:R-:W-:Y:S01]  /*2d4b0*/  ISETP.GT.AND P3, PT, R0, 0x79, P0 ;  /* 0x000000790000780c */ /* 0x000fe20000764270 */
[-C--:B------:R-:W-:Y:S01]  /*2d4c0*/  FMUL R3, R84, R2.reuse ;  /* 0x0000000254037220 */ /* 0x080fe20000400000 */
[----:B------:R-:W-:Y:S01]  /*2d4d0*/  FMUL R13, R86, R2 ;  /* 0x00000002560d7220 */ /* 0x000fe20000400000 */
        /* <DEDUP_REMOVED lines=16> */
[----:B------:R-:W-:-:S03]  /*2d5e0*/  FMUL R91, R91, R2 ;  /* 0x000000025b5b7220 */ /* 0x000fc60000400000 */
[----:B------:R-:W-:Y:S01]  /*2d5f0*/  @P5 STG.E desc[UR44][R4.64+0x200], R11 ;  /* 0x0002000b04005986 */ /* 0x000fe2000c10192c */
[----:B------:R-:W-:-:S03]  /*2d600*/  ISETP.GT.AND P5, PT, R0, 0x88, P0 ;  /* 0x000000880000780c */ /* 0x000fc600007a4270 */
[----:B------:R-:W-:Y:S01]  /*2d610*/  @P4 STG.E desc[UR44][R4.64+0x204], R89 ;  /* 0x0002045904004986 */ /* 0x000fe2000c10192c */
[----:B0-----:R-:W-:Y:S01]  /*2d620*/  @P6 MOV R6, R8 ;  /* 0x0000000800066202 */ /* 0x001fe20000000f00 */
[----:B------:R-:W-:-:S05]  /*2d630*/  @P6 IMAD.MOV.U32 R7, RZ, RZ, R9 ;  /* 0x000000ffff076224 */ /* 0x000fca00078e0009 */
[----:B------:R0:W-:Y:S01]  /*2d640*/  @P6 STG.E desc[UR44][R6.64+0x200], R3 ;  /* 0x0002000306006986 */ /* 0x0001e2000c10192c */
[C---:B------:R-:W-:Y:S02]  /*2d650*/  ISETP.GT.AND P3, PT, R0.reuse, 0x88, P1 ;  /* 0x000000880000780c */ /* 0x040fe40000f64270 */
[----:B------:R-:W-:Y:S02]  /*2d660*/  ISETP.GT.AND P4, PT, R0, 0x89, P1 ;  /* 0x000000890000780c */ /* 0x000fe40000f84270 */
[----:B0-----:R-:W-:Y:S02]  /*2d670*/  @P2 MOV R6, R8 ;  /* 0x0000000800062202 */ /* 0x001fe40000000f00 */
[----:B------:R-:W-:-:S05]  /*2d680*/  @P2 MOV R7, R9 ;  /* 0x0000000900072202 */ /* 0x000fca0000000f00 */
[----:B------:R0:W-:Y:S01]  /*2d690*/  @P2 STG.E desc[UR44][R6.64+0x204], R91 ;  /* 0x0002045b06002986 */ /* 0x0001e2000c10192c */
[----:B------:R-:W-:Y:S01]  /*2d6a0*/  ISETP.GT.AND P2, PT, R0, 0x89, P0 ;  /* 0x000000890000780c */ /* 0x000fe20000744270 */
[-C--:B------:R-:W-:Y:S01]  /*2d6b0*/  FMUL R13, R92, R2.reuse ;  /* 0x000000025c0d7220 */ /* 0x080fe20000400000 */
[-C--:B------:R-:W-:Y:S01]  /*2d6c0*/  FMUL R93, R93, R2.reuse ;  /* 0x000000025d5d7220 */ /* 0x080fe20000400000 */
[-C--:B------:R-:W-:Y:S01]  /*2d6d0*/  FMUL R11, R94, R2.reuse ;  /* 0x000000025e0b7220 */ /* 0x080fe20000400000 */
[C---:B------:R-:W-:Y:S02]  /*2d6e0*/  ISETP.GT.AND P6, PT, R0.reuse, 0x91, P1 ;  /* 0x000000910000780c */ /* 0x040fe40000fc4270 */
[----:B------:R-:W-:Y:S01]  /*2d6f0*/  @P3 STG.E desc[UR44][R4.64+0x220], R13 ;  /* 0x0002200d04003986 */ /* 0x000fe2000c10192c */
[----:B0-----:R-:W-:Y:S01]  /*2d700*/  @P5 IMAD.MOV.U32 R6, RZ, RZ, R8 ;  /* 0x000000ffff065224 */ /* 0x001fe200078e0008 */
[----:B------:R-:W-:Y:S02]  /*2d710*/  @P5 MOV R7, R9 ;  /* 0x0000000900075202 */ /* 0x000fe40000000f00 */
[----:B------:R-:W-:Y:S01]  /*2d720*/  @P4 STG.E desc[UR44][R4.64+0x224], R93 ;  /* 0x0002245d04004986 */ /* 0x000fe2000c10192c */
[C---:B------:R-:W-:Y:S01]  /*2d730*/  ISETP.GT.AND P3, PT, R0.reuse, 0x90, P1 ;  /* 0x000000900000780c */ /* 0x040fe20000f64270 */
[-C--:B------:R-:W-:Y:S01]  /*2d740*/  FMUL R95, R95, R2.reuse ;  /* 0x000000025f5f7220 */ /* 0x080fe20000400000 */
[----:B------:R-:W-:Y:S01]  /*2d750*/  ISETP.GT.AND P4, PT, R0, 0x90, P0 ;  /* 0x000000900000780c */ /* 0x000fe20000784270 */
[----:B------:R0:W-:Y:S01]  /*2d760*/  @P5 STG.E desc[UR44][R6.64+0x220], R11 ;  /* 0x0002200b06005986 */ /* 0x0001e2000c10192c */
[-C--:B------:R-:W-:Y:S01]  /*2d770*/  FMUL R3, R96, R2.reuse ;  /* 0x0000000260037220 */ /* 0x080fe20000400000 */
[----:B------:R-:W-:Y:S01]  /*2d780*/  FMUL R97, R97, R2 ;  /* 0x0000000261617220 */ /* 0x000fe20000400000 */
[----:B0-----:R-:W-:Y:S01]  /*2d790*/  @P2 MOV R6, R8 ;  /* 0x0000000800062202 */ /* 0x001fe20000000f00 */
[----:B------:R-:W-:-:S05]  /*2d7a0*/  @P2 IMAD.MOV.U32 R7, RZ, RZ, R9 ;  /* 0x000000ffff072224 */ /* 0x000fca00078e0009 */
[----:B------:R0:W-:Y:S01]  /*2d7b0*/  @P2 STG.E desc[UR44][R6.64+0x224], R95 ;  /* 0x0002245f06002986 */ /* 0x0001e2000c10192c */
[----:B------:R-:W-:Y:S01]  /*2d7c0*/  ISETP.GT.AND P2, PT, R0, 0x91, P0 ;  /* 0x000000910000780c */ /* 0x000fe20000744270 */
[----:B------:R-:W-:Y:S01]  /*2d7d0*/  FMUL R13, R98, R2 ;  /* 0x00000002620d7220 */ /* 0x000fe20000400000 */
[C---:B------:R-:W-:Y:S01]  /*2d7e0*/  ISETP.GT.AND P5, PT, R0.reuse, 0x99, P1 ;  /* 0x000000990000780c */ /* 0x040fe20000fa4270 */
[----:B------:R1:W-:Y:S01]  /*2d7f0*/  @P3 STG.E desc[UR44][R4.64+0x240], R3 ;  /* 0x0002400304003986 */ /* 0x0003e2000c10192c */
[----:B------:R-:W-:-:S03]  /*2d800*/  ISETP.GT.AND P3, PT, R0, 0x98, P1 ;  /* 0x000000980000780c */ /* 0x000fc60000f64270 */
[----:B------:R-:W-:Y:S01]  /*2d810*/  @P6 STG.E desc[UR44][R4.64+0x244], R97 ;  /* 0x0002446104006986 */ /* 0x000fe2000c10192c */
[----:B------:R-:W-:Y:S02]  /*2d820*/  ISETP.GT.AND P6, PT, R0, 0x98, P0 ;  /* 0x000000980000780c */ /* 0x000fe400007c4270 */
[----:B0-----:R-:W-:Y:S02]  /*2d830*/  @P4 MOV R6, R8 ;  /* 0x0000000800064202 */ /* 0x001fe40000000f00 */
[----:B------:R-:W-:Y:S01]  /*2d840*/  @P4 MOV R7, R9 ;  /* 0x0000000900074202 */ /* 0x000fe20000000f00 */
[-C--:B------:R-:W-:Y:S01]  /*2d850*/  FMUL R99, R99, R2.reuse ;  /* 0x0000000263637220 */ /* 0x080fe20000400000 */
[----:B------:R-:W-:-:S03]  /*2d860*/  FMUL R101, R101, R2 ;  /* 0x0000000265657220 */ /* 0x000fc60000400000 */
[----:B------:R0:W-:Y:S01]  /*2d870*/  @P4 STG.E desc[UR44][R6.64+0x240], R13 ;  /* 0x0002400d06004986 */ /* 0x0001e2000c10192c */
[----:B------:R-:W-:Y:S01]  /*2d880*/  ISETP.GT.AND P4, PT, R0, 0x99, P0 ;  /* 0x000000990000780c */ /* 0x000fe20000784270 */
[-C--:B------:R-:W-:Y:S01]  /*2d890*/  FMUL R11, R100, R2.reuse ;  /* 0x00000002640b7220 */ /* 0x080fe20000400000 */
[----:B-1----:R-:W-:Y:S01]  /*2d8a0*/  FMUL R3, R102, R2 ;  /* 0x0000000266037220 */ /* 0x002fe20000400000 */
[----:B0-----:R-:W-:Y:S01]  /*2d8b0*/  @P2 IMAD.MOV.U32 R6, RZ, RZ, R8 ;  /* 0x000000ffff062224 */ /* 0x001fe200078e0008 */
[----:B------:R-:W-:-:S05]  /*2d8c0*/  @P2 MOV R7, R9 ;  /* 0x0000000900072202 */ /* 0x000fca0000000f00 */
[----:B------:R0:W-:Y:S04]  /*2d8d0*/  @P2 STG.E desc[UR44][R6.64+0x244], R99 ;  /* 0x0002446306002986 */ /* 0x0001e8000c10192c */
[----:B------:R-:W-:Y:S01]  /*2d8e0*/  @P5 STG.E desc[UR44][R4.64+0x264], R101 ;  /* 0x0002646504005986 */ /* 0x000fe2000c10192c */
[----:B------:R-:W-:-:S03]  /*2d8f0*/  ISETP.GT.AND P5, PT, R0, 0xa1, P1 ;  /* 0x000000a10000780c */ /* 0x000fc60000fa4270 */
[----:B------:R1:W-:Y:S01]  /*2d900*/  @P3 STG.E desc[UR44][R4.64+0x260], R11 ;  /* 0x0002600b04003986 */ /* 0x0003e2000c10192c */
[C---:B------:R-:W-:Y:S02]  /*2d910*/  ISETP.GT.AND P3, PT, R0.reuse, 0xa0, P0 ;  /* 0x000000a00000780c */ /* 0x040fe40000764270 */
[----:B0-----:R-:W-:Y:S01]  /*2d920*/  @P6 MOV R6, R8 ;  /* 0x0000000800066202 */ /* 0x001fe20000000f00 */
[----:B------:R-:W-:Y:S01]  /*2d930*/  @P6 IMAD.MOV.U32 R7, RZ, RZ, R9 ;  /* 0x000000ffff076224 */ /* 0x000fe200078e0009 */
[C---:B------:R-:W-:Y:S01]  /*2d940*/  ISETP.GT.AND P2, PT, R0.reuse, 0xa0, P1 ;  /* 0x000000a00000780c */ /* 0x040fe20000f44270 */
        /* <DEDUP_REMOVED lines=10> */
[C---:B------:R-:W-:Y:S02]  /*2d9f0*/  ISETP.GT.AND P5, PT, R0.reuse, 0xa8, P0 ;  /* 0x000000a80000780c */ /* 0x040fe400007a4270 */
[----:B------:R-:W-:Y:S01]  /*2da00*/  ISETP.GT.AND P4, PT, R0, 0xa8, P1 ;  /* 0x000000a80000780c */ /* 0x000fe20000f84270 */
[----:B------:R1:W-:Y:S01]  /*2da10*/  @P2 STG.E desc[UR44][R4.64+0x280], R13 ;  /* 0x0002800d04002986 */ /* 0x0003e2000c10192c */
[----:B0-----:R-:W-:Y:S01]  /*2da20*/  @P3 IMAD.MOV.U32 R6, RZ, RZ, R8 ;  /* 0x000000ffff063224 */ /* 0x001fe200078e0008 */
        /* <DEDUP_REMOVED lines=11> */
[C---:B------:R-:W-:Y:S01]  /*2dae0*/  ISETP.GT.AND P6, PT, R0.reuse, 0xb1, P1 ;  /* 0x000000b10000780c */ /* 0x040fe20000fc4270 */
[----:B------:R-:W-:Y:S02]  /*2daf0*/  FMUL R111, R111, R2 ;  /* 0x000000026f6f7220 */ /* 0x000fe40000400000 */
[----:B------:R1:W-:Y:S01]  /*2db00*/  @P4 STG.E desc[UR44][R4.64+0x2a0], R3 ;  /* 0x0002a00304004986 */ /* 0x0003e2000c10192c */
[----:B------:R-:W-:-:S03]  /*2db10*/  ISETP.GT.AND P4, PT, R0, 0xb0, P1 ;  /* 0x000000b00000780c */ /* 0x000fc60000f84270 */
[----:B------:R-:W-:Y:S01]  /*2db20*/  @P2 STG.E desc[UR44][R4.64+0x2a4], R109 ;  /* 0x0002a46d04002986 */ /* 0x000fe2000c10192c */
[----:B0-----:R-:W-:Y:S02]  /*2db30*/  @P5 MOV R6, R8 ;  /* 0x0000000800065202 */ /* 0x001fe40000000f00 */
[----:B------:R-:W-:Y:S02]  /*2db40*/  @P5 MOV R7, R9 ;  /* 0x0000000900075202 */ /* 0x000fe40000000f00 */
[----:B------:R-:W-:-:S03]  /*2db50*/  ISETP.GT.AND P2, PT, R0, 0xb0, P0 ;  /* 0x000000b00000780c */ /* 0x000fc60000744270 */
[----:B------:R0:W-:Y:S01]  /*2db60*/  @P5 STG.E desc[UR44][R6.64+0x2a0], R13 ;  /* 0x0002a00d06005986 */ /* 0x0001e2000c10192c */
[-C--:B------:R-:W-:Y:S01]  /*2db70*/  FMUL R113, R113, R2.reuse ;  /* 0x0000000271717220 */ /* 0x080fe20000400000 */
[----:B-1----:R-:W-:Y:S01]  /*2db80*/  FMUL R3, R112, R2 ;  /* 0x0000000270037220 */ /* 0x002fe20000400000 */
[----:B0-----:R-:W-:Y:S01]  /*2db90*/  @P3 IMAD.MOV.U32 R6, RZ, RZ, R8 ;  /* 0x000000ffff063224 */ /* 0x001fe200078e0008 */
[----:B------:R-:W-:-:S05]  /*2dba0*/  @P3 MOV R7, R9 ;  /* 0x0000000900073202 */ /* 0x000fca0000000f00 */
[----:B------:R0:W-:Y:S01]  /*2dbb0*/  @P3 STG.E desc[UR44][R6.64+0x2a4], R111 ;  /* 0x0002a46f06003986 */ /* 0x0001e2000c10192c */
[----:B------:R-:W-:Y:S01]  /*2dbc0*/  ISETP.GT.AND P3, PT, R0, 0xb1, P0 ;  /* 0x000000b10000780c */ /* 0x000fe20000764270 */
[----:B------:R-:W-:Y:S02]  /*2dbd0*/  FMUL R11, R114, R2 ;  /* 0x00000002720b7220 */ /* 0x000fe40000400000 */
[----:B------:R-:W-:Y:S01]  /*2dbe0*/  @P6 STG.E desc[UR44][R4.64+0x2c4], R113 ;  /* 0x0002c47104006986 */ /* 0x000fe2000c10192c */
[----:B------:R-:W-:-:S03]  /*2dbf0*/  ISETP.GT.AND P6, PT, R0, 0xb8, P0 ;  /* 0x000000b80000780c */ /* 0x000fc600007c4270 */
[----:B------:R1:W-:Y:S01]  /*2dc00*/  @P4 STG.E desc[UR44][R4.64+0x2c0], R3 ;  /* 0x0002c00304004986 */ /* 0x0003e2000c10192c */
[C---:B------:R-:W-:Y:S02]  /*2dc10*/  ISETP.GT.AND P4, PT, R0.reuse, 0xb9, P1 ;  /* 0x000000b90000780c */ /* 0x040fe40000f84270 */
        /* <DEDUP_REMOVED lines=12> */
[----:B------:R-:W-:-:S03]  /*2dce0*/  FMUL R119, R119, R2 ;  /* 0x0000000277777220 */ /* 0x000fc60000400000 */
[----:B------:R-:W-:Y:S01]  /*2dcf0*/  @P4 STG.E desc[UR44][R4.64+0x2e4], R117 ;  /* 0x0002e47504004986 */ /* 0x000fe2000c10192c */
[----:B------:R-:W-:-:S03]  /*2dd00*/  ISETP.GT.AND P4, PT, R0, 0xc1, P1 ;  /* 0x000000c10000780c */ /* 0x000fc60000f84270 */
[----:B------:R-:W-:Y:S01]  /*2dd10*/  @P5 STG.E desc[UR44][R4.64+0x2e0], R13 ;  /* 0x0002e00d04005986 */ /* 0x000fe2000c10192c */
[----:B0-----:R-:W-:Y:S01]  /*2dd20*/  @P6 IMAD.MOV.U32 R6, RZ, RZ, R8 ;  /* 0x000000ffff066224 */ /* 0x001fe200078e0008 */
[----:B------:R-:W-:Y:S02]  /*2dd30*/  @P6 MOV R7, R9 ;  /* 0x0000000900076202 */ /* 0x000fe40000000f00 */
        /* <DEDUP_REMOVED lines=15> */
[----:B0-----:R-:W-:-:S02]  /*2de30*/  @P5 MOV R6, R8 ;  /* 0x0000000800065202 */ /* 0x001fc40000000f00 */
[----:B------:R-:W-:Y:S01]  /*2de40*/  @P5 MOV R7, R9 ;  /* 0x0000000900075202 */ /* 0x000fe20000000f00 */
[----:B------:R-:W-:-:S04]  /*2de50*/  FMUL R123, R123, R2 ;  /* 0x000000027b7b7220 */ /* 0x000fc80000400000 */
[----:B------:R0:W-:Y:S01]  /*2de60*/  @P5 STG.E desc[UR44][R6.64+0x300], R13 ;  /* 0x0003000d06005986 */ /* 0x0001e2000c10192c */
[-C--:B------:R-:W-:Y:S01]  /*2de70*/  FMUL R3, R124, R2.reuse ;  /* 0x000000027c037220 */ /* 0x080fe20000400000 */
[-C--:B------:R-:W-:Y:S01]  /*2de80*/  FMUL R125, R125, R2.reuse ;  /* 0x000000027d7d7220 */ /* 0x080fe20000400000 */
[----:B-1----:R-:W-:Y:S01]  /*2de90*/  FMUL R11, R126, R2 ;  /* 0x000000027e0b7220 */ /* 0x002fe20000400000 */
[----:B0-----:R-:W-:Y:S01]  /*2dea0*/  @P2 IMAD.MOV.U32 R6, RZ, RZ, R8 ;  /* 0x000000ffff062224 */ /* 0x001fe200078e0008 */
[----:B------:R-:W-:-:S05]  /*2deb0*/  @P2 MOV R7, R9 ;  /* 0x0000000900072202 */ /* 0x000fca0000000f00 */
[----:B------:R0:W-:Y:S01]  /*2dec0*/  @P2 STG.E desc[UR44][R6.64+0x304], R123 ;  /* 0x0003047b06002986 */ /* 0x0001e2000c10192c */
[----:B------:R-:W-:-:S03]  /*2ded0*/  ISETP.GT.AND P2, PT, R0, 0xc9, P0 ;  /* 0x000000c90000780c */ /* 0x000fc60000744270 */
[----:B------:R-:W-:Y:S04]  /*2dee0*/  @P3 STG.E desc[UR44][R4.64+0x320], R3 ;  /* 0x0003200304003986 */ /* 0x000fe8000c10192c */
[----:B------:R-:W-:Y:S01]  /*2def0*/  @P6 STG.E desc[UR44][R4.64+0x324], R125 ;  /* 0x0003247d04006986 */ /* 0x000fe2000c10192c */
[----:B0-----:R-:W-:Y:S01]  /*2df00*/  @P4 MOV R6, R8 ;  /* 0x0000000800064202 */ /* 0x001fe20000000f00 */
[----:B------:R-:W-:-:S05]  /*2df10*/  @P4 IMAD.MOV.U32 R7, RZ, RZ, R9 ;  /* 0x000000ffff074224 */ /* 0x000fca00078e0009 */
[----:B------:R0:W-:Y:S01]  /*2df20*/  @P4 STG.E desc[UR44][R6.64+0x320], R11 ;  /* 0x0003200b06004986 */ /* 0x0001e2000c10192c */
[C---:B------:R-:W-:Y:S02]  /*2df30*/  ISETP.GT.AND P4, PT, R0.reuse, 0xd0, P0 ;  /* 0x000000d00000780c */ /* 0x040fe40000784270 */
[C---:B------:R-:W-:Y:S02]  /*2df40*/  ISETP.GT.AND P3, PT, R0.reuse, 0xd0, P1 ;  /* 0x000000d00000780c */ /* 0x040fe40000f64270 */
[C---:B------:R-:W-:Y:S01]  /*2df50*/  ISETP.GT.AND P5, PT, R0.reuse, 0xd1, P1 ;  /* 0x000000d10000780c */ /* 0x040fe20000fa4270 */
[----:B------:R-:W-:Y:S01]  /*2df60*/  FMUL R127, R127, R2 ;  /* 0x000000027f7f7220 */ /* 0x000fe20000400000 */
[----:B------:R-:W-:Y:S02]  /*2df70*/  ISETP.GT.AND P6, PT, R0, 0xd1, P0 ;  /* 0x000000d10000780c */ /* 0x000fe400007c4270 */
[----:B0-----:R-:W-:Y:S02]  /*2df80*/  @P2 MOV R6, R8 ;  /* 0x0000000800062202 */ /* 0x001fe40000000f00 */
[----:B------:R-:W-:Y:S01]  /*2df90*/  @P2 MOV R7, R9 ;  /* 0x0000000900072202 */ /* 0x000fe20000000f00 */
[-C--:B------:R-:W-:Y:S01]  /*2dfa0*/  FMUL R13, R128, R2.reuse ;  /* 0x00000002800d7220 */ /* 0x080fe20000400000 */
[-C--:B------:R-:W-:Y:S01]  /*2dfb0*/  FMUL R129, R129, R2.reuse ;  /* 0x0000000281817220 */ /* 0x080fe20000400000 */
[----:B------:R-:W-:-:S02]  /*2dfc0*/  FMUL R3, R130, R2 ;  /* 0x0000000282037220 */ /* 0x000fc40000400000 */
        /* <DEDUP_REMOVED lines=16> */
[----:B------:R-:W-:Y:S01]  /*2e0d0*/  ISETP.GT.AND P4, PT, R0, 0xe0, P1 ;  /* 0x000000e00000780c */ /* 0x000fe20000f84270 */
[----:B------:R-:W-:Y:S01]  /*2e0e0*/  FMUL R13, R134, R2 ;  /* 0x00000002860d7220 */ /* 0x000fe20000400000 */
[----:B------:R-:W-:Y:S01]  /*2e0f0*/  @P5 STG.E desc[UR44][R4.64+0x364], R133 ;  /* 0x0003648504005986 */ /* 0x000fe2000c10192c */
[----:B------:R-:W-:-:S03]  /*2e100*/  ISETP.GT.AND P5, PT, R0, 0xe0, P0 ;  /* 0x000000e00000780c */ /* 0x000fc600007a4270 */
[----:B------:R1:W-:Y:S01]  /*2e110*/  @P2 STG.E desc[UR44][R4.64+0x360], R11 ;  /* 0x0003600b04002986 */ /* 0x0003e2000c10192c */
[----:B0-----:R-:W-:Y:S02]  /*2e120*/  @P3 MOV R6, R8 ;  /* 0x0000000800063202 */ /* 0x001fe40000000f00 */
[-C--:B------:R-:W-:Y:S02]  /*2e130*/  @P3 MOV R7, R9.reuse ;  /* 0x0000000900073202 */ /* 0x080fe40000000f00 */
[----:B------:R-:W-:Y:S01]  /*2e140*/  ISETP.GT.AND P2, PT, R0, 0xe1, P1 ;  /* 0x000000e10000780c */ /* 0x000fe20000f44270 */
[-C--:B------:R-:W-:Y:S02]  /*2e150*/  FMUL R135, R135, R2.reuse ;  /* 0x0000000287877220 */ /* 0x080fe40000400000 */
[----:B------:R0:W-:Y:S01]  /*2e160*/  @P3 STG.E desc[UR44][R6.64+0x360], R13 ;  /* 0x0003600d06003986 */ /* 0x0001e2000c10192c */
[-C--:B------:R-:W-:Y:S01]  /*2e170*/  FMUL R3, R136, R2.reuse ;  /* 0x0000000288037220 */ /* 0x080fe20000400000 */
[----:B------:R-:W-:Y:S01]  /*2e180*/  ISETP.GT.AND P3, PT, R0, 0xe1, P0 ;  /* 0x000000e10000780c */ /* 0x000fe20000764270 */
[-C--:B------:R-:W-:Y:S01]  /*2e190*/  FMUL R137, R137, R2.reuse ;  /* 0x0000000289897220 */ /* 0x080fe20000400000 */
[----:B-1----:R-:W-:Y:S01]  /*2e1a0*/  FMUL R11, R138, R2 ;  /* 0x000000028a0b7220 */ /* 0x002fe20000400000 */
[----:B0-----:R-:W-:Y:S01]  /*2e1b0*/  @P6 IMAD.MOV.U32 R6, RZ, RZ, R8 ;  /* 0x000000ffff066224 */ /* 0x001fe200078e0008 */
[----:B------:R-:W-:-:S05]  /*2e1c0*/  @P6 MOV R7, R9 ;  /* 0x0000000900076202 */ /* 0x000fca0000000f00 */
[----:B------:R0:W-:Y:S04]  /*2e1d0*/  @P6 STG.E desc[UR44][R6.64+0x364], R135 ;  /* 0x0003648706006986 */ /* 0x0001e8000c10192c */
[----:B------:R1:W-:Y:S01]  /*2e1e0*/  @P4 STG.E desc[UR44][R4.64+0x380], R3 ;  /* 0x0003800304004986 */ /* 0x0003e2000c10192c */
[C---:B------:R-:W-:Y:S02]  /*2e1f0*/  ISETP.GT.AND P4, PT, R0.reuse, 0xe8, P0 ;  /* 0x000000e80000780c */ /* 0x040fe40000784270 */
[C---:B------:R-:W-:Y:S01]  /*2e200*/  ISETP.GT.AND P6, PT, R0.reuse, 0xe9, P1 ;  /* 0x000000e90000780c */ /* 0x040fe20000fc4270 */
[----:B------:R-:W-:Y:S01]  /*2e210*/  @P2 STG.E desc[UR44][R4.64+0x384], R137 ;  /* 0x0003848904002986 */ /* 0x000fe2000c10192c */
[----:B------:R-:W-:Y:S02]  /*2e220*/  ISETP.GT.AND P2, PT, R0, 0xe8, P1 ;  /* 0x000000e80000780c */ /* 0x000fe40000f44270 */
[----:B0-----:R-:W-:Y:S01]  /*2e230*/  @P5 MOV R6, R8 ;  /* 0x0000000800065202 */ /* 0x001fe20000000f00 */
[----:B------:R-:W-:-:S02]  /*2e240*/  @P5 IMAD.MOV.U32 R7, RZ, RZ, R9 ;  /* 0x000000ffff075224 */ /* 0x000fc400078e0009 */
[----:B------:R-:W-:-:S03]  /*2e250*/  FMUL R139, R139, R2 ;  /* 0x000000028b8b7220 */ /* 0x000fc60000400000 */
[----:B------:R0:W-:Y:S01]  /*2e260*/  @P5 STG.E desc[UR44][R6.64+0x380], R11 ;  /* 0x0003800b06005986 */ /* 0x0001e2000c10192c */
[----:B------:R-:W-:Y:S01]  /*2e270*/  ISETP.GT.AND P5, PT, R0, 0xe9, P0 ;  /* 0x000000e90000780c */ /* 0x000fe200007a4270 */
[-C--:B-1----:R-:W-:Y:S01]  /*2e280*/  FMUL R3, R140, R2.reuse ;  /* 0x000000028c037220 */ /* 0x082fe20000400000 */
[-C--:B------:R-:W-:Y:S01]  /*2e290*/  FMUL R141, R141, R2.reuse ;  /* 0x000000028d8d7220 */ /* 0x080fe20000400000 */
[----:B------:R-:W-:Y:S01]  /*2e2a0*/  FMUL R13, R142, R2 ;  /* 0x000000028e0d7220 */ /* 0x000fe20000400000 */
        /* <DEDUP_REMOVED lines=9> */
[C---:B------:R-:W-:Y:S01]  /*2e340*/  ISETP.GT.AND P4, PT, R0.reuse, 0xf0, P0 ;  /* 0x000000f00000780c */ /* 0x040fe20000784270 */
[-C--:B------:R-:W-:Y:S01]  /*2e350*/  FMUL R143, R143, R2.reuse ;  /* 0x000000028f8f7220 */ /* 0x080fe20000400000 */
[----:B------:R-:W-:Y:S01]  /*2e360*/  ISETP.GT.AND P2, PT, R0, 0xf1, P1 ;  /* 0x000000f10000780c */ /* 0x000fe20000f44270 */
[----:B------:R-:W-:Y:S01]  /*2e370*/  FMUL R11, R144, R2 ;  /* 0x00000002900b7220 */ /* 0x000fe20000400000 */
[----:B------:R-:W-:Y:S02]  /*2e380*/  ISETP.GT.AND P6, PT, R0, 0xf1, P0 ;  /* 0x000000f10000780c */ /* 0x000fe400007c4270 */
[----:B0-----:R-:W-:Y:S01]  /*2e390*/  @P5 MOV R6, R8 ;  /* 0x0000000800065202 */ /* 0x001fe20000000f00 */
[----:B------:R-:W-:Y:S02]  /*2e3a0*/  @P5 IMAD.MOV.U32 R7, RZ, RZ, R9 ;  /* 0x000000ffff075224 */ /* 0x000fe400078e0009 */
[----:B------:R-:W-:-:S03]  /*2e3b0*/  FMUL R145, R145, R2 ;  /* 0x0000000291917220 */ /* 0x000fc60000400000 */
[----:B------:R0:W-:Y:S01]  /*2e3c0*/  @P5 STG.E desc[UR44][R6.64+0x3a4], R143 ;  /* 0x0003a48f06005986 */ /* 0x0001e2000c10192c */
[----:B------:R-:W-:-:S03]  /*2e3d0*/  ISETP.GT.AND P5, PT, R0, 0xf8, P0 ;  /* 0x000000f80000780c */ /* 0x000fc600007a4270 */
[----:B------:R1:W-:Y:S01]  /*2e3e0*/  @P3 STG.E desc[UR44][R4.64+0x3c0], R11 ;  /* 0x0003c00b04003986 */ /* 0x0003e2000c10192c */
[----:B------:R-:W-:Y:S01]  /*2e3f0*/  ISETP.GT.AND P3, PT, R0, 0xf8, P1 ;  /* 0x000000f80000780c */ /* 0x000fe20000f64270 */
[----:B------:R-:W-:Y:S01]  /*2e400*/  FMUL R3, R146, R2 ;  /* 0x0000000292037220 */ /* 0x000fe20000400000 */
[C---:B------:R-:W-:Y:S01]  /*2e410*/  ISETP.GT.AND P1, PT, R0.reuse, 0xf9, P1 ;  /* 0x000000f90000780c */ /* 0x040fe20000f24270 */
[----:B------:R-:W-:Y:S01]  /*2e420*/  @P2 STG.E desc[UR44][R4.64+0x3c4], R145 ;  /* 0x0003c49104002986 */ /* 0x000fe2000c10192c */
[----:B0-----:R-:W-:Y:S02]  /*2e430*/  @P4 MOV R6, R8 ;  /* 0x0000000800064202 */ /* 0x001fe40000000f00 */
[----:B------:R-:W-:Y:S01]  /*2e440*/  @P4 MOV R7, R9 ;  /* 0x0000000900074202 */ /* 0x000fe20000000f00 */
[-C--:B------:R-:W-:Y:S01]  /*2e450*/  FMUL R147, R147, R2.reuse ;  /* 0x0000000293937220 */ /* 0x080fe20000400000 */
[----:B------:R-:W-:Y:S01]  /*2e460*/  ISETP.GT.AND P0, PT, R0, 0xf9, P0 ;  /* 0x000000f90000780c */ /* 0x000fe20000704270 */
[----:B------:R-:W-:-:S02]  /*2e470*/  FMUL R13, R148, R2 ;  /* 0x00000002940d7220 */ /* 0x000fc40000400000 */
[----:B------:R0:W-:Y:S01]  /*2e480*/  @P4 STG.E desc[UR44][R6.64+0x3c0], R3 ;  /* 0x0003c00306004986 */ /* 0x0001e2000c10192c */
[-C--:B------:R-:W-:Y:S01]  /*2e490*/  FMUL R149, R149, R2.reuse ;  /* 0x0000000295957220 */ /* 0x080fe20000400000 */
[-C--:B-1----:R-:W-:Y:S01]  /*2e4a0*/  FMUL R11, R150, R2.reuse ;  /* 0x00000002960b7220 */ /* 0x082fe20000400000 */
[----:B------:R-:W-:Y:S01]  /*2e4b0*/  FMUL R151, R151, R2 ;  /* 0x0000000297977220 */ /* 0x000fe20000400000 */
[----:B0-----:R-:W-:Y:S01]  /*2e4c0*/  @P6 IMAD.MOV.U32 R6, RZ, RZ, R8 ;  /* 0x000000ffff066224 */ /* 0x001fe200078e0008 */
[----:B------:R-:W-:-:S05]  /*2e4d0*/  @P6 MOV R7, R9 ;  /* 0x0000000900076202 */ /* 0x000fca0000000f00 */
[----:B------:R-:W-:Y:S04]  /*2e4e0*/  @P6 STG.E desc[UR44][R6.64+0x3c4], R147 ;  /* 0x0003c49306006986 */ /* 0x000fe8000c10192c */
[----:B------:R-:W-:Y:S04]  /*2e4f0*/  @P3 STG.E desc[UR44][R4.64+0x3e0], R13 ;  /* 0x0003e00d04003986 */ /* 0x000fe8000c10192c */
[----:B------:R0:W-:Y:S02]  /*2e500*/  @P1 STG.E desc[UR44][R4.64+0x3e4], R149 ;  /* 0x0003e49504001986 */ /* 0x0001e4000c10192c */
[----:B0-----:R-:W-:Y:S01]  /*2e510*/  @P5 MOV R4, R8 ;  /* 0x0000000800045202 */ /* 0x001fe20000000f00 */
[----:B------:R-:W-:-:S05]  /*2e520*/  @P5 IMAD.MOV.U32 R5, RZ, RZ, R9 ;  /* 0x000000ffff055224 */ /* 0x000fca00078e0009 */
[----:B------:R0:W-:Y:S04]  /*2e530*/  @P5 STG.E desc[UR44][R4.64+0x3e0], R11 ;  /* 0x0003e00b04005986 */ /* 0x0001e8000c10192c */
[----:B------:R0:W-:Y:S02]  /*2e540*/  @P0 STG.E desc[UR44][R8.64+0x3e4], R151 ;  /* 0x0003e49708000986 */ /* 0x0001e4000c10192c */
.L_x_536:
[----:B------:R-:W-:Y:S05]  /*2e550*/  BSYNC B0 ;  /* 0x0000000000007941 */ /* 0x000fea0003800000 */
.L_x_28:
[----:B0-----:R-:W5:Y:S04]  /*2e560*/  LDL.LU R5, [R1+0x200] ;  /* 0x0002000001057983 */ /* 0x001f680000300800 */
[----:B------:R-:W5:Y:S01]  /*2e570*/  LDL.LU R4, [R1+0x204] ;  /* 0x0002040001047983 */ /* 0x000f620000300800 */
[----:B------:R-:W-:Y:S01]  /*2e580*/  ULDC UR4, c[0x0][0xc] ;  /* 0x0000030000047ab9 */ /* 0x000fe20000000800 */
[----:B------:R-:W-:Y:S01]  /*2e590*/  ULDC UR5, c[0x0][0x10] ;  /* 0x0000040000057ab9 */ /* 0x000fe20000000800 */
[----:B------:R-:W5:Y:S01]  /*2e5a0*/  LDC R3, c[0x0][0x14] ;  /* 0x00000500ff037b82 */ /* 0x000f620000000800 */
[----:B------:R-:W-:Y:S01]  /*2e5b0*/  UIMAD.WIDE.U32 UR4, UR4, UR5, URZ ;  /* 0x00000005040472a5 */ /* 0x000fe2000f8e003f */
[----:B------:R-:W-:Y:S01]  /*2e5c0*/  PRMT R0, RZ, 0x7610, R0 ;  /* 0x00007610ff007816 */ /* 0x000fe20000000000 */
[----:B------:R-:W-:Y:S01]  /*2e5d0*/  UMOV UR41, 0xffffffff ;  /* 0xffffffff00297882 */ /* 0x000fe20000000000 */
[----:B------:R-:W-:-:S03]  /*2e5e0*/  UMOV UR42, 0xffffffff ;  /* 0xffffffff002a7882 */ /* 0x000fc60000000000 */
[----:B-----5:R-:W-:-:S04]  /*2e5f0*/  IMAD.WIDE.U32 R4, R3, UR4, R4 ;  /* 0x0000000403047c25 */ /* 0x020fc8000f8e0004 */
[----:B------:R-:W-:Y:S01]  /*2e600*/  IMAD R3, R3, UR5, RZ ;  /* 0x0000000503037c24 */ /* 0x000fe2000f8e02ff */
[----:B------:R-:W-:Y:S01]  /*2e610*/  MOV R7, R4 ;  /* 0x0000000400077202 */ /* 0x000fe20000000f00 */
[----:B------:R-:W-:Y:S02]  /*2e620*/  ULDC.64 UR4, c[0x0][0x650] ;  /* 0x0001940000047ab9 */ /* 0x000fe40000000a00 */
[----:B------:R-:W-:Y:S02]  /*2e630*/  ISETP.GE.U32.AND P0, PT, R4, UR4, PT ;  /* 0x0000000404007c0c */ /* 0x000fe4000bf06070 */
[----:B------:R-:W-:-:S04]  /*2e640*/  IADD3 R6, R5, R3, RZ ;  /* 0x0000000305067210 */ /* 0x000fc80007ffe0ff */
[----:B------:R-:W-:Y:S01]  /*2e650*/  ISETP.GE.U32.AND.EX P0, PT, R6, UR5, PT, P0 ;  /* 0x0000000506007c0c */ /* 0x000fe2000bf06100 */
[----:B------:R0:W-:Y:S04]  /*2e660*/  STL [R1+0x200], R6 ;  /* 0x0002000601007387 */ /* 0x0001e80000100800 */
[----:B------:R0:W-:Y:S08]  /*2e670*/  STL [R1+0x204], R7 ;  /* 0x0002040701007387 */ /* 0x0001f00000100800 */
[----:B------:R-:W-:Y:S05]  /*2e680*/  @P0 BRA `(.L_x_537) ;  /* 0x0000000400880947 */ /* 0x000fea0003800000 */
[----:B------:R-:W5:Y:S01]  /*2e690*/  S2UR UR6, SR_CTAID.X ;  /* 0x00000000000679c3 */ /* 0x000f620000002500 */
[----:B------:R-:W-:Y:S01]  /*2e6a0*/  ULDC.64 UR12, c[0x0][0x628] ;  /* 0x00018a00000c7ab9 */ /* 0x000fe20000000a00 */
[----:B------:R-:W-:Y:S01]  /*2e6b0*/  ULDC UR4, c[0x0][0x150] ;  /* 0x0000540000047ab9 */ /* 0x000fe20000000800 */
[----:B------:R-:W-:Y:S01]  /*2e6c0*/  ISETP.NE.U32.AND P0, PT, RZ, UR12, PT ;  /* 0x0000000cff007c0c */ /* 0x000fe2000bf05070 */
[----:B------:R-:W-:Y:S01]  /*2e6d0*/  ULDC UR15, c[0x0][0x630] ;  /* 0x00018c00000f7ab9 */ /* 0x000fe20000000800 */
[C---:B------:R-:W-:Y:S01]  /*2e6e0*/  R2UR UR16, R7.reuse ;  /* 0x00000000071072ca */ /* 0x040fe200000e0000 */
[----:B------:R-:W-:Y:S01]  /*2e6f0*/  ULDC UR19, c[0x0][0x154] ;  /* 0x0000550000137ab9 */ /* 0x000fe20000000800 */
[----:B------:R-:W-:Y:S01]  /*2e700*/  ISETP.NE.AND.EX P0, PT, RZ, UR13, PT, P0 ;  /* 0x0000000dff007c0c */ /* 0x000fe2000bf05300 */
[----:B------:R-:W0:Y:S01]  /*2e710*/  S2UR UR18, SR_CTAID.Y ;  /* 0x00000000001279c3 */ /* 0x000e220000002600 */
[----:B------:R-:W-:Y:S02]  /*2e720*/  R2UR UR17, R6 ;  /* 0x00000000061172ca */ /* 0x000fe400000e0000 */
[----:B------:R-:W-:-:S02]  /*2e730*/  R2UR UR10, R7 ;  /* 0x00000000070a72ca */ /* 0x000fc400000e0000 */
[----:B------:R-:W-:Y:S02]  /*2e740*/  R2UR UR11, R6 ;  /* 0x00000000060b72ca */ /* 0x000fe400000e0000 */
[----:B-----5:R-:W-:-:S05]  /*2e750*/  I2FP.F32.U32 R0, UR6 ;  /* 0x0000000600007c45 */ /* 0x020fca0008201000 */
[----:B------:R-:W-:-:S04]  /*2e760*/  FMUL R0, R0, UR4 ;  /* 0x0000000400007c20 */ /* 0x000fc80008400000 */
[----:B------:R0:W0:Y:S01]  /*2e770*/  F2I.U32.TRUNC.NTZ R3, R0 ;  /* 0x0000000000037305 */ /* 0x000022000020f000 */
[----:B------:R-:W-:Y:S05]  /*2e780*/  @!P0 BRA `(.L_x_538) ;  /* 0x0000000000308947 */ /* 0x000fea0003800000 */
        /* <DEDUP_REMOVED lines=12> */
.L_x_538:
[----:B------:R-:W-:Y:S01]  /*2e850*/  USHF.R.U64 UR42, UR10, UR15, UR11 ;  /* 0x0000000f0a2a7299 */ /* 0x000fe2000800120b */
[----:B0-----:R-:W-:Y:S01]  /*2e860*/  I2FP.F32.U32 R0, UR18 ;  /* 0x0000001200007c45 */ /* 0x001fe20008201000 */
[----:B------:R-:W-:Y:S02]  /*2e870*/  USHF.R.U32.HI UR4, URZ, UR15, UR11 ;  /* 0x0000000f3f047299 */ /* 0x000fe4000801160b */
        /* <DEDUP_REMOVED lines=8> */
[----:B------:R-:W-:Y:S01]  /*2e900*/  UIMAD.WIDE.U32 UR8, UR10, UR12, UR8 ;  /* 0x0000000c0a0872a5 */ /* 0x000fe2000f8e0008 */
[----:B------:R-:W-:Y:S01]  /*2e910*/  R2UR UR12, R3 ;  /* 0x00000000030c72ca */ /* 0x000fe200000e0000 */
[----:B------:R-:W-:Y:S01]  /*2e920*/  UIMAD UR10, UR10, UR13, UR4 ;  /* 0x0000000d0a0a72a4 */ /* 0x000fe2000f8e0204 */
[----:B------:R-:W-:Y:S01]  /*2e930*/  ULDC UR11, c[0x0][0x618] ;  /* 0x00018600000b7ab9 */ /* 0x000fe20000000800 */
[----:B------:R-:W-:Y:S02]  /*2e940*/  ULDC UR21, c[0x0][0x658] ;  /* 0x0001960000157ab9 */ /* 0x000fe40000000800 */
[----:B------:R-:W-:Y:S01]  /*2e950*/  UIADD3 UR9, UR9, UR10, URZ ;  /* 0x0000000a09097290 */ /* 0x000fe2000fffe03f */
[----:B------:R-:W-:Y:S01]  /*2e960*/  UMOV UR15, 0xffffffff ;  /* 0xffffffff000f7882 */ /* 0x000fe20000000000 */
[----:B------:R-:W-:Y:S01]  /*2e970*/  ULDC.64 UR4, c[0x0][0x640] ;  /* 0x0001900000047ab9 */ /* 0x000fe20000000a00 */
[----:B------:R-:W-:Y:S01]  /*2e980*/  USHF.L.U32 UR15, UR15, UR21, URZ ;  /* 0x000000150f0f7299 */ /* 0x000fe2000800063f */
[----:B------:R-:W-:Y:S01]  /*2e990*/  ISETP.NE.U32.AND P0, PT, RZ, UR4, PT ;  /* 0x00000004ff007c0c */ /* 0x000fe2000bf05070 */
[----:B------:R-:W-:-:S02]  /*2e9a0*/  USHF.R.U64 UR16, UR8, UR11, UR9 ;  /* 0x0000000b08107299 */ /* 0x000fc40008001209 */
[----:B------:R-:W-:Y:S01]  /*2e9b0*/  USHF.R.U32.HI UR8, URZ, UR11, UR9 ;  /* 0x0000000b3f087299 */ /* 0x000fe20008011609 */
[----:B0-----:R-:W-:Y:S01]  /*2e9c0*/  R2UR UR14, R0 ;  /* 0x00000000000e72ca */ /* 0x001fe200000e0000 */
[----:B------:R-:W-:Y:S01]  /*2e9d0*/  ULDC UR17, c[0x0][0x608] ;  /* 0x0001820000117ab9 */ /* 0x000fe20000000800 */
[----:B------:R-:W-:Y:S01]  /*2e9e0*/  ULOP3.LUT UR40, URZ, UR15, URZ, 0x33, !UPT ;  /* 0x0000000f3f287292 */ /* 0x000fe2000f8e333f */
[----:B------:R-:W-:Y:S01]  /*2e9f0*/  ISETP.NE.AND.EX P0, PT, RZ, UR5, PT, P0 ;  /* 0x00000005ff007c0c */ /* 0x000fe2000bf05300 */
[----:B------:R-:W-:Y:S02]  /*2ea00*/  USHF.R.U64 UR15, UR16, UR17, UR8 ;  /* 0x00000011100f7299 */ /* 0x000fe40008001208 */
[----:B------:R-:W-:Y:S02]  /*2ea10*/  USHF.R.U32.HI UR8, URZ, UR17, UR8 ;  /* 0x000000113f087299 */ /* 0x000fe40008011608 */
[----:B------:R-:W-:Y:S02]  /*2ea20*/  UIADD3 UR12, -UR12, URZ, URZ ;  /* 0x0000003f0c0c7290 */ /* 0x000fe4000fffe13f */
[----:B------:R-:W-:Y:S01]  /*2ea30*/  USHF.R.U64 UR17, UR15, UR21, UR8 ;  /* 0x000000150f117299 */ /* 0x000fe20008001208 */
[----:B------:R-:W-:Y:S01]  /*2ea40*/  UMOV UR19, 0x1 ;  /* 0x0000000100137882 */ /* 0x000fe20000000000 */
[----:B------:R-:W-:Y:S01]  /*2ea50*/  ULDC UR13, c[0x0][0x144] ;  /* 0x00005100000d7ab9 */ /* 0x000fe20000000800 */
[----:B------:R-:W-:Y:S01]  /*2ea60*/  ULDC UR7, c[0x0][0x600] ;  /* 0x0001800000077ab9 */ /* 0x000fe20000000800 */
[----:B------:R-:W-:-:S02]  /*2ea70*/  USHF.L.U32 UR24, UR19, UR21, URZ ;  /* 0x0000001513187299 */ /* 0x000fc4000800063f */
[----:B------:R-:W-:Y:S02]  /*2ea80*/  USHF.R.U32.HI UR8, URZ, UR21, UR8 ;  /* 0x000000153f087299 */ /* 0x000fe40008011608 */
[----:B------:R-:W-:Y:S02]  /*2ea90*/  UIMAD UR21, UR13, UR12, UR6 ;  /* 0x0000000c0d1572a4 */ /* 0x000fe4000f8e0206 */
[----:B------:R-:W-:Y:S02]  /*2eaa0*/  UIADD3 UR20, UR7, -0x1, URZ ;  /* 0xffffffff07147890 */ /* 0x000fe4000fffe03f */
[----:B------:R-:W-:Y:S01]  /*2eab0*/  UIADD3 UR19, -UR14, URZ, URZ ;  /* 0x0000003f0e137290 */ /* 0x000fe2000fffe13f */
        /* <DEDUP_REMOVED lines=17> */
.L_x_539:
[----:B------:R-:W-:Y:S01]  /*2ebd0*/  UISETP.NE.AND UP0, UPT, UR38, URZ, UPT ;  /* 0x0000003f2600728c */ /* 0x000fe2000bf05270 */
[----:B------:R-:W-:Y:S01]  /*2ebe0*/  IMAD.MOV.U32 R0, RZ, RZ, 0x1 ;  /* 0x00000001ff007424 */ /* 0x000fe200078e00ff */
[----:B------:R-:W-:Y:S02]  /*2ebf0*/  USHF.R.U64 UR4, UR6, UR22, UR8 ;  /* 0x0000001606047299 */ /* 0x000fe40008001208 */
[----:B------:R-:W-:Y:S02]  /*2ec00*/  ULOP3.LUT UR40, UR15, UR40, URZ, 0xc0, !UPT ;  /* 0x000000280f287292 */ /* 0x000fe4000f8ec03f */
[----:B------:R-:W-:Y:S02]  /*2ec10*/  UIADD3 UR5, -UR4, URZ, URZ ;  /* 0x0000003f04057290 */ /* 0x000fe4000fffe13f */
[----:B------:R-:W-:Y:S02]  /*2ec20*/  UIMAD UR40, UR24, UR4, UR40 ;  /* 0x00000004182872a4 */ /* 0x000fe4000f8e0228 */
[----:B------:R-:W-:-:S02]  /*2ec30*/  ULOP3.LUT UR16, UR16, UR20, URZ, 0xc0, !UPT ;  /* 0x0000001410107292 */ /* 0x000fc4000f8ec03f */
[----:B------:R-:W-:Y:S02]  /*2ec40*/  @UP0 UIMAD UR21, UR25, UR19, UR18 ;  /* 0x00000013191502a4 */ /* 0x000fe4000f8e0212 */
[----:B------:R-:W-:-:S03]  /*2ec50*/  UIMAD UR4, UR5, UR23, UR17 ;  /* 0x00000017050472a4 */ /* 0x000fc6000f8e0211 */
[----:B------:R-:W-:Y:S01]  /*2ec60*/  ULDC UR5, c[0x0][0x610] ;  /* 0x0001840000057ab9 */ /* 0x000fe20000000800 */
[----:B------:R-:W-:Y:S02]  /*2ec70*/  UIMAD UR4, UR4, UR7, UR16 ;  /* 0x00000007040472a4 */ /* 0x000fe4000f8e0210 */
[----:B------:R-:W-:-:S04]  /*2ec80*/  UIMAD UR40, UR40, UR5, UR21 ;  /* 0x00000005282872a4 */ /* 0x000fc8000f8e0215 */
[----:B------:R-:W-:Y:S02]  /*2ec90*/  USEL UR41, UR4, UR40, !UP0 ;  /* 0x0000002804297287 */ /* 0x000fe4000c000000 */
[----:B------:R-:W-:-:S12]  /*2eca0*/  USEL UR40, UR40, UR4, !UP0 ;  /* 0x0000000428287287 */ /* 0x000fd8000c000000 */
.L_x_537:
[----:B------:R-:W-:-:S13]  /*2ecb0*/  LOP3.LUT P0, RZ, R0, 0xff, RZ, 0xc0, !PT ;  /* 0x000000ff00ff7812 */ /* 0x000fda000780c0ff */
[----:B------:R-:W-:Y:S05]  /*2ecc0*/  @P0 BRA `(.L_x_540) ;  /* 0xfffffd2400080947 */ /* 0x000fea000383ffff */
[----:B------:R-:W-:Y:S05]  /*2ecd0*/  EXIT ;  /* 0x000000000000794d */ /* 0x000fea0003800000 */
.L_x_3:
[----:B------:R-:W2:Y:S01]  /*2ece0*/  LDL R5, [R1+0x204] ;  /* 0x0002040001057983 */ /* 0x000ea20000100800 */
[----:B------:R-:W-:-:S03]  /*2ecf0*/  ULDC.64 UR8, c[0x0][0x650] ;  /* 0x0001940000087ab9 */ /* 0x000fc60000000a00 */
[----:B------:R-:W3:Y:S01]  /*2ed00*/  LDL R4, [R1+0x200] ;  /* 0x0002000001047983 */ /* 0x000ee20000100800 */
[----:B------:R-:W-:Y:S01]  /*2ed10*/  PRMT R0, RZ, 0x7610, R0 ;  /* 0x00007610ff007816 */ /* 0x000fe20000000000 */
[----:B------:R-:W-:Y:S01]  /*2ed20*/  IMAD.MOV.U32 R10, RZ, RZ, -0x1 ;  /* 0xffffffffff0a7424 */ /* 0x000fe200078e00ff */
[----:B------:R-:W-:Y:S02]  /*2ed30*/  MOV R3, 0xffffffff ;  /* 0xffffffff00037802 */ /* 0x000fe40000000f00 */
[----:B------:R-:W-:Y:S02]  /*2ed40*/  MOV R2, 0xffffffff ;  /* 0xffffffff00027802 */ /* 0x000fe40000000f00 */
[----:B--2---:R-:W-:-:S04]  /*2ed50*/  ISETP.GE.U32.AND P0, PT, R5, UR8, PT ;  /* 0x0000000805007c0c */ /* 0x004fc8000bf06070 */
[----:B---3--:R-:W-:-:S13]  /*2ed60*/  ISETP.GE.U32.AND.EX P0, PT, R4, UR9, PT, P0 ;  /* 0x0000000904007c0c */ /* 0x008fda000bf06100 */
[----:B------:R-:W-:Y:S05]  /*2ed70*/  @P0 BRA `(.L_x_541) ;  /* 0x00000004008c0947 */ /* 0x000fea0003800000 */
[----:B------:R-:W-:Y:S01]  /*2ed80*/  I2FP.F32.U32 R0, UR4 ;  /* 0x0000000400007c45 */ /* 0x000fe20008201000 */
[----:B0-----:R-:W-:Y:S01]  /*2ed90*/  ULDC.64 UR16, c[0x0][0x628] ;  /* 0x00018a0000107ab9 */ /* 0x001fe20000000a00 */
        /* <DEDUP_REMOVED lines=24> */
.L_x_542:
        /* <DEDUP_REMOVED lines=24> */
[----:B------:R-:W-:Y:S01]  /*2f0a0*/  UMOV UR19, 0x1 ;  /* 0x0000000100137882 */ /* 0x000fe20000000000 */
[----:B------:R-:W-:Y:S01]  /*2f0b0*/  ULDC UR20, c[0x0][0x608] ;  /* 0x0001820000147ab9 */ /* 0x000fe20000000800 */
[----:B------:R-:W-:Y:S01]  /*2f0c0*/  USHF.L.U32 UR26, UR19, UR23, URZ ;  /* 0x00000017131a7299 */ /* 0x000fe2000800063f */
[----:B------:R-:W-:Y:S01]  /*2f0d0*/  ISETP.NE.AND.EX P0, PT, RZ, UR9, PT, P0 ;  /* 0x00000009ff007c0c */ /* 0x000fe2000bf05300 */
[----:B------:R-:W-:Y:S02]  /*2f0e0*/  USHF.R.U64 UR19, UR18, UR20, UR11 ;  /* 0x0000001412137299 */ /* 0x000fe4000800120b */
[----:B------:R-:W-:Y:S02]  /*2f0f0*/  USHF.R.U32.HI UR11, URZ, UR20, UR11 ;  /* 0x000000143f0b7299 */ /* 0x000fe4000801160b */
[----:B------:R-:W-:-:S02]  /*2f100*/  UIADD3 UR15, -UR15, URZ, URZ ;  /* 0x0000003f0f0f7290 */ /* 0x000fc4000fffe13f */
[----:B------:R-:W-:Y:S01]  /*2f110*/  USHF.R.U64 UR20, UR19, UR23, UR11 ;  /* 0x0000001713147299 */ /* 0x000fe2000800120b */
[----:B------:R-:W-:Y:S01]  /*2f120*/  ULDC UR16, c[0x0][0x144] ;  /* 0x0000510000107ab9 */ /* 0x000fe20000000800 */
[----:B------:R-:W-:Y:S01]  /*2f130*/  ULDC UR6, c[0x0][0x600] ;  /* 0x0001800000067ab9 */ /* 0x000fe20000000800 */
[----:B------:R-:W-:Y:S02]  /*2f140*/  USHF.R.U32.HI UR11, URZ, UR23, UR11 ;  /* 0x000000173f0b7299 */ /* 0x000fe4000801160b */
[----:B------:R-:W-:Y:S02]  /*2f150*/  UIMAD UR23, UR16, UR15, UR4 ;  /* 0x0000000f101772a4 */ /* 0x000fe4000f8e0204 */
[----:B------:R-:W-:Y:S02]  /*2f160*/  UIADD3 UR22, UR6, -0x1, URZ ;  /* 0xffffffff06167890 */ /* 0x000fe4000fffe03f */
[----:B------:R-:W-:Y:S02]  /*2f170*/  ULOP3.LUT UR27, URZ, UR13, URZ, 0x33, !UPT ;  /* 0x0000000d3f1b7292 */ /* 0x000fe4000f8e333f */
        /* <DEDUP_REMOVED lines=18> */
.L_x_543:
[----:B------:R-:W-:Y:S01]  /*2f2a0*/  UISETP.NE.AND UP0, UPT, UR38, URZ, UPT ;  /* 0x0000003f2600728c */ /* 0x000fe2000bf05270 */
[----:B------:R-:W-:Y:S01]  /*2f2b0*/  MOV R0, 0x1 ;  /* 0x0000000100007802 */ /* 0x000fe20000000f00 */
[----:B------:R-:W-:Y:S01]  /*2f2c0*/  USHF.R.U64 UR8, UR4, UR24, UR11 ;  /* 0x0000001804087299 */ /* 0x000fe2000800120b */
[----:B------:R-:W-:Y:S01]  /*2f2d0*/  MOV R10, UR5 ;  /* 0x00000005000a7c02 */ /* 0x000fe20008000f00 */
[----:B------:R-:W-:Y:S02]  /*2f2e0*/  ULOP3.LUT UR4, UR19, UR27, URZ, 0xc0, !UPT ;  /* 0x0000001b13047292 */ /* 0x000fe4000f8ec03f */
[----:B------:R-:W-:Y:S02]  /*2f2f0*/  ULOP3.LUT UR18, UR18, UR22, URZ, 0xc0, !UPT ;  /* 0x0000001612127292 */ /* 0x000fe4000f8ec03f */
[----:B------:R-:W-:-:S03]  /*2f300*/  UIMAD UR4, UR26, UR8, UR4 ;  /* 0x000000081a0472a4 */ /* 0x000fc6000f8e0204 */
[----:B------:R-:W-:Y:S02]  /*2f310*/  @UP0 UIMAD UR23, UR28, UR21, UR7 ;  /* 0x000000151c1702a4 */ /* 0x000fe4000f8e0207 */
[----:B------:R-:W-:-:S03]  /*2f320*/  UIADD3 UR7, -UR8, URZ, URZ ;  /* 0x0000003f08077290 */ /* 0x000fc6000fffe13f */
[----:B------:R-:W-:Y:S01]  /*2f330*/  ULDC UR8, c[0x0][0x610] ;  /* 0x0001840000087ab9 */ /* 0x000fe20000000800 */
[----:B------:R-:W-:Y:S02]  /*2f340*/  UIMAD UR7, UR7, UR25, UR20 ;  /* 0x00000019070772a4 */ /* 0x000fe4000f8e0214 */
[----:B------:R-:W-:Y:S02]  /*2f350*/  UIMAD UR4, UR4, UR8, UR23 ;  /* 0x00000008040472a4 */ /* 0x000fe4000f8e0217 */
[----:B------:R-:W-:-:S04]  /*2f360*/  UIMAD UR7, UR7, UR6, UR18 ;  /* 0x00000006070772a4 */ /* 0x000fc8000f8e0212 */
[----:B------:R-:W-:Y:S02]  /*2f370*/  USEL UR6, UR7, UR4, !UP0 ;  /* 0x0000000407067287 */ /* 0x000fe4000c000000 */
[----:B------:R-:W-:-:S04]  /*2f380*/  USEL UR4, UR4, UR7, !UP0 ;  /* 0x0000000704047287 */ /* 0x000fc8000c000000 */
[----:B------:R-:W-:Y:S02]  /*2f390*/  IMAD.U32 R2, RZ, RZ, UR6 ;  /* 0x00000006ff027e24 */ /* 0x000fe4000f8e00ff */
[----:B------:R-:W-:-:S07]  /*2f3a0*/  MOV R3, UR4 ;  /* 0x0000000400037c02 */ /* 0x000fce0008000f00 */
.L_x_541:
[----:B------:R-:W-:-:S08]  /*2f3b0*/  NOP ;  /* 0x0000000000007918 */ /* 0x000fd00000000000 */
[----:B0-----:R-:W0:-:S00]  /*2f3c0*/  USETMAXREG.DEALLOC.CTAPOOL 0x18 ;  /* 0x00000018000079c8 */ /* 0x001e0000080e0500 */
[----:B------:R-:W-:-:S13]  /*2f3d0*/  ISETP.NE.AND P0, PT, RZ, UR10, PT ;  /* 0x0000000aff007c0c */ /* 0x000fda000bf05270 */
[----:B------:R-:W-:Y:S05]  /*2f3e0*/  @P0 EXIT ;  /* 0x000000000000094d */ /* 0x000fea0003800000 */
[----:B0-----:R-:W-:Y:S01]  /*2f3f0*/  LOP3.LUT P0, RZ, R0, 0xff, RZ, 0xc0, !PT ;  /* 0x000000ff00ff7812 */ /* 0x001fe2000780c0ff */
[----:B------:R-:W-:Y:S01]  /*2f400*/  IMAD.MOV.U32 R7, RZ, RZ, RZ ;  /* 0x000000ffff077224 */ /* 0x000fe200078e00ff */
[----:B------:R-:W-:-:S11]  /*2f410*/  MOV R0, 0x1 ;  /* 0x0000000100007802 */ /* 0x000fd60000000f00 */
[----:B------:R-:W-:Y:S05]  /*2f420*/  @!P0 BRA `(.L_x_544) ;  /* 0x0000000c00e08947 */ /* 0x000fea0003800000 */
[----:B------:R-:W0:Y:S01]  /*2f430*/  LDC R0, c[0x0][0x28c] ;  /* 0x0000a300ff007b82 */ /* 0x000e220000000800 */
[----:B------:R-:W1:Y:S01]  /*2f440*/  S2R R4, SR_TID.X ;  /* 0x0000000000047919 */ /* 0x000e620000002100 */
[----:B------:R-:W-:Y:S01]  /*2f450*/  ULDC UR13, c[0x0][0x658] ;  /* 0x00019600000d7ab9 */ /* 0x000fe20000000800 */
[----:B------:R-:W-:Y:S01]  /*2f460*/  UMOV UR5, 0xffffffff ;  /* 0xffffffff00057882 */ /* 0x000fe20000000000 */
[----:B------:R-:W-:Y:S01]  /*2f470*/  ULDC UR4, c[0x0][0xc] ;  /* 0x0000030000047ab9 */ /* 0x000fe20000000800 */
[----:B------:R-:W-:Y:S01]  /*2f480*/  USHF.L.U32 UR29, UR5, UR13, URZ ;  /* 0x0000000d051d7299 */ /* 0x000fe2000800063f */
[----:B------:R-:W-:Y:S01]  /*2f490*/  BSSY B0, `(.L_x_544) ;  /* 0x00000f1000007945 */ /* 0x000fe20003800000 */
[----:B------:R-:W-:Y:S01]  /*2f4a0*/  UMOV UR6, 0x1 ;  /* 0x0000000100067882 */ /* 0x000fe20000000000 */
[----:B------:R-:W-:Y:S01]  /*2f4b0*/  ULDC UR5, c[0x0][0x10] ;  /* 0x0000040000057ab9 */ /* 0x000fe20000000800 */
[----:B------:R-:W-:Y:S01]  /*2f4c0*/  USHF.L.U32 UR13, UR6, UR13, URZ ;  /* 0x0000000d060d7299 */ /* 0x000fe2000800063f */
[----:B------:R-:W-:Y:S01]  /*2f4d0*/  MOV R9, 0x1 ;  /* 0x0000000100097802 */ /* 0x000fe20000000f00 */
[----:B------:R-:W-:Y:S01]  /*2f4e0*/  UIMAD.WIDE.U32 UR4, UR4, UR5, URZ ;  /* 0x00000005040472a5 */ /* 0x000fe2000f8e003f */
[----:B------:R-:W-:Y:S01]  /*2f4f0*/  MOV R7, RZ ;  /* 0x000000ff00077202 */ /* 0x000fe20000000f00 */
[----:B------:R-:W-:Y:S01]  /*2f500*/  ULDC UR6, c[0x0][0x14] ;  /* 0x0000050000067ab9 */ /* 0x000fe20000000800 */
[----:B------:R-:W-:Y:S01]  /*2f510*/  ULDC UR21, c[0x0][0x600] ;  /* 0x0001800000157ab9 */ /* 0x000fe20000000800 */
[----:B------:R-:W-:-:S02]  /*2f520*/  UIMAD.WIDE.U32 UR22, UR4, UR6, URZ ;  /* 0x00000006041672a5 */ /* 0x000fc4000f8e003f */
[----:B------:R-:W-:Y:S02]  /*2f530*/  UIMAD UR39, UR5, UR6, URZ ;  /* 0x00000006052772a4 */ /* 0x000fe4000f8e023f */
[----:B------:R-:W-:Y:S02]  /*2f540*/  ULOP3.LUT UR45, UR37, 0x2, URZ, 0xfc, !UPT ;  /* 0x00000002252d7892 */ /* 0x000fe4000f8efc3f */
[----:B------:R-:W-:Y:S02]  /*2f550*/  UIADD3 UR21, UR21, -0x1, URZ ;  /* 0xffffffff15157890 */ /* 0x000fe4000fffe03f */
[----:B------:R-:W-:Y:S01]  /*2f560*/  ULOP3.LUT UR29, URZ, UR29, URZ, 0x33, !UPT ;  /* 0x0000001d3f1d7292 */ /* 0x000fe2000f8e333f */
[----:B0-----:R-:W-:Y:S01]  /*2f570*/  IADD3 R0, R0, 0x7f, RZ ;  /* 0x0000007f00007810 */ /* 0x001fe20007ffe0ff */
[----:B------:R-:W-:Y:S01]  /*2f580*/  UIADD3 UR39, UR23, UR39, URZ ;  /* 0x0000002717277290 */ /* 0x000fe2000fffe03f */
[----:B------:R-:W-:Y:S02]  /*2f590*/  ULDC.64 UR14, c[0x0][0x198] ;  /* 0x00006600000e7ab9 */ /* 0x000fe40000000a00 */
[----:B------:R-:W-:-:S04]  /*2f5a0*/  SHF.R.S32.HI R5, RZ, 0x1f, R0 ;  /* 0x0000001fff057819 */ /* 0x000fc80000011400 */
[----:B------:R-:W-:Y:S01]  /*2f5b0*/  LEA.HI R5, R5, R0, RZ, 0x7 ;  /* 0x0000000005057211 */ /* 0x000fe200078f38ff */
[----:B------:R-:W-:Y:S01]  /*2f5c0*/  IMAD.MOV.U32 R0, RZ, RZ, 0x1 ;  /* 0x00000001ff007424 */ /* 0x000fe200078e00ff */
[C---:B-1----:R-:W-:Y:S02]  /*2f5d0*/  LOP3.LUT P2, RZ, R4.reuse, 0x7f, RZ, 0xc0, !PT ;  /* 0x0000007f04ff7812 */ /* 0x042fe4000784c0ff */
[----:B------:R-:W-:Y:S02]  /*2f5e0*/  LOP3.LUT P0, RZ, R4, 0x1f, RZ, 0xc0, !PT ;  /* 0x0000001f04ff7812 */ /* 0x000fe4000780c0ff */
[----:B------:R-:W-:Y:S02]  /*2f5f0*/  SHF.R.S32.HI R6, RZ, 0x7, R5 ;  /* 0x00000007ff067819 */ /* 0x000fe40000011405 */
[----:B------:R-:W-:Y:S02]  /*2f600*/  PLOP3.LUT P0, PT, P0, P2, PT, 0x8a, 0x0 ;  /* 0x000000000000781c */ /* 0x000fe40000705172 */
[----:B------:R-:W-:-:S11]  /*2f610*/  IADD3 R16, R6, 0x1, RZ ;  /* 0x0000000106107810 */ /* 0x000fd60007ffe0ff */
.L_x_556:
[----:B------:R-:W-:-:S03]  /*2f620*/  UMOV UR4, 0xffffffff ;  /* 0xffffffff00047882 */ /* 0x000fc60000000000 */
[----:B------:R-:W-:Y:S05]  /*2f630*/  BRA.DIV UR4, `(.L_x_545) ;  /* 0x0000001204287947 */ /* 0x000fea000b800000 */
[----:B------:R-:W-:-:S13]  /*2f640*/  ELECT P6, URZ, PT ;  /* 0x00000000003f782f */ /* 0x000fda00038c0000 */
.L_x_566:
[----:B------:R-:W0:Y:S01]  /*2f650*/  LDC R4, c[0x0][0x28c] ;  /* 0x0000a300ff047b82 */ /* 0x000e220000000800 */
[----:B------:R-:W-:Y:S01]  /*2f660*/  BSSY B1, `(.L_x_546) ;  /* 0x0000058000017945 */ /* 0x000fe20003800000 */
[----:B0-----:R-:W-:-:S13]  /*2f670*/  ISETP.LT.OR P6, PT, R4, 0x1, !P6 ;  /* 0x000000010400780c */ /* 0x001fda00077c1670 */
[----:B------:R-:W-:Y:S05]  /*2f680*/  @P6 BRA `(.L_x_547) ;  /* 0x0000000400546947 */ /* 0x000fea0003800000 */
[----:B------:R-:W-:Y:S01]  /*2f690*/  SHF.L.U32 R5, R2, 0x8, RZ ;  /* 0x0000000802057819 */ /* 0x000fe200000006ff */
[----:B------:R-:W-:Y:S01]  /*2f6a0*/  IMAD.SHL.U32 R3, R3, 0x100, RZ ;  /* 0x0000010003037824 */ /* 0x000fe200078e00ff */
[----:B------:R-:W-:Y:S01]  /*2f6b0*/  MOV R13, RZ ;  /* 0x000000ff000d7202 */ /* 0x000fe20000000f00 */
[----:B------:R-:W-:Y:S01]  /*2f6c0*/  IMAD.MOV.U32 R4, RZ, RZ, R16 ;  /* 0x000000ffff047224 */ /* 0x000fe200078e0010 */
[----:B------:R-:W-:Y:S02]  /*2f6d0*/  MOV R2, R0 ;  /* 0x0000000000027202 */ /* 0x000fe40000000f00 */
[----:B------:R-:W-:-:S07]  /*2f6e0*/  MOV R8, R7 ;  /* 0x0000000700087202 */ /* 0x000fce0000000f00 */
.L_x_551:
[----:B------:R-:W0:Y:S01]  /*2f6f0*/  S2R R12, SR_CgaCtaId ;  /* 0x00000000000c7919 */ /* 0x000e220000008800 */
[----:B------:R-:W-:-:S04]  /*2f700*/  MOV R11, 0x400 ;  /* 0x00000400000b7802 */ /* 0x000fc80000000f00 */
[----:B0-----:R-:W-:Y:S02]  /*2f710*/  LEA R15, R12, R11, 0x18 ;  /* 0x0000000b0c0f7211 */ /* 0x001fe400078ec0ff */
[----:B------:R-:W-:Y:S01]  /*2f720*/  SHF.L.U32 R11, R2, 0x1f, RZ ;  /* 0x0000001f020b7819 */ /* 0x000fe200000006ff */
[----:B------:R-:W0:Y:S02]  /*2f730*/  @!P2 LDC R12, c[0x0][0x500] ;  /* 0x00014000ff0cab82 */ /* 0x000e240000000800 */
[----:B------:R-:W-:-:S04]  /*2f740*/  IMAD R14, R8, 0x8, R15 ;  /* 0x00000008080e7824 */ /* 0x000fc800078e020f */
[----:B------:R-:W1:Y:S02]  /*2f750*/  SYNCS.PHASECHK.TRANS64.TRYWAIT P1, [R14+URZ+0x18], R11 ;  /* 0x0000180b0e0075a7 */ /* 0x000e64000802017f */
[----:B-1----:R-:W-:Y:S05]  /*2f760*/  @!P1 BRA `(.L_x_548) ;  /* 0x0000000c00fc9947 */ /* 0x002fea0003800000 */
.L_x_567:
[----:B------:R-:W-:Y:S01]  /*2f770*/  UPRMT UR4, UR45, 0x9910, URZ ;  /* 0x000099102d047896 */ /* 0x000fe2000800003f */
[----:B0-----:R0:W-:Y:S03]  /*2f780*/  @!P2 SYNCS.ARRIVE.TRANS64 RZ, [R14+URZ], R12 ;  /* 0x0000000c0effa9a7 */ /* 0x0011e6000800003f */
[----:B------:R-:W-:-:S06]  /*2f790*/  UISETP.NE.AND UP0, UPT, UR4, 0x2, UPT ;  /* 0x000000020400788c */ /* 0x000fcc000bf05270 */
[----:B------:R-:W-:-:S13]  /*2f7a0*/  PLOP3.LUT P1, PT, PT, PT, UP0, 0x80, 0x0 ;  /* 0x000000000000781c */ /* 0x000fda0003f2f008 */
[----:B0-----:R-:W-:Y:S05]  /*2f7b0*/  @P1 BRA `(.L_x_549) ;  /* 0x0000000000041947 */ /* 0x001fea0003800000 */
[----:B------:R-:W-:Y:S01]  /*2f7c0*/  BPT.TRAP 0x1 ;  /* 0x000000040000795c */ /* 0x000fe20000300000 */
.L_x_549:
[----:B------:R-:W-:Y:S05]  /*2f7d0*/  @P0 BRA `(.L_x_550) ;  /* 0x0000000000040947 */ /* 0x000fea0003800000 */
[----:B------:R-:W-:Y:S01]  /*2f7e0*/  BPT.TRAP 0x1 ;  /* 0x000000040000795c */ /* 0x000fe20000300000 */
.L_x_550:
[----:B------:R-:W-:Y:S01]  /*2f7f0*/  LEA R15, R8, R15, 0x11 ;  /* 0x0000000f080f7211 */ /* 0x000fe200078e88ff */
[----:B------:R-:W-:Y:S01]  /*2f800*/  UIADD3 UR30, UP0, UR14, 0xf0, URZ ;  /* 0x000000f00e1e7890 */ /* 0x000fe2000ff1e03f */
[----:B------:R-:W-:Y:S01]  /*2f810*/  R2UR UR10, R13 ;  /* 0x000000000d0a72ca */ /* 0x000fe200000e0000 */
[----:B------:R-:W-:Y:S01]  /*2f820*/  VIADD R4, R4, 0xffffffff ;  /* 0xffffffff04047836 */ /* 0x000fe20000000000 */
[----:B------:R-:W-:Y:S01]  /*2f830*/  R2UR UR18, R15 ;  /* 0x000000000f1272ca */ /* 0x000fe200000e0000 */
[----:B------:R-:W-:Y:S01]  /*2f840*/  UIADD3.X UR31, URZ, UR15, URZ, UP0, !UPT ;  /* 0x0000000f3f1f7290 */ /* 0x000fe200087fe43f */
[----:B------:R-:W-:Y:S01]  /*2f850*/  R2UR UR9, R14 ;  /* 0x000000000e0972ca */ /* 0x000fe200000e0000 */
[----:B------:R-:W-:Y:S01]  /*2f860*/  UIADD3 UR4, UP1, UR14, 0x1f0, URZ ;  /* 0x000001f00e047890 */ /* 0x000fe2000ff3e03f */
[----:B------:R-:W-:Y:S01]  /*2f870*/  R2UR UR11, R3 ;  /* 0x00000000030b72ca */ /* 0x000fe200000e0000 */
[----:B------:R-:W-:Y:S01]  /*2f880*/  UMOV UR6, 0x0 ;  /* 0x0000000000067882 */ /* 0x000fe20000000000 */
[----:B------:R-:W-:Y:S01]  /*2f890*/  R2UR UR12, R10 ;  /* 0x000000000a0c72ca */ /* 0x000fe200000e0000 */
[----:B------:R-:W-:Y:S01]  /*2f8a0*/  UMOV UR7, 0x10000000 ;  /* 0x1000000000077882 */ /* 0x000fe20000000000 */
[----:B------:R-:W-:Y:S01]  /*2f8b0*/  R2UR UR35, R5 ;  /* 0x00000000052372ca */ /* 0x000fe200000e0000 */
[----:B------:R-:W-:Y:S01]  /*2f8c0*/  UIADD3.X UR5, URZ, UR15, URZ, UP1, !UPT ;  /* 0x0000000f3f057290 */ /* 0x000fe20008ffe43f */
[----:B------:R-:W-:Y:S01]  /*2f8d0*/  ISETP.GT.AND P3, PT, R4, 0x1, PT ;  /* 0x000000010400780c */ /* 0x000fe20003f64270 */
[----:B------:R-:W-:Y:S01]  /*2f8e0*/  UIADD3 UR58, UR10, 0x20, URZ ;  /* 0x000000200a3a7890 */ /* 0x000fe2000fffe03f */
[----:B------:R-:W-:Y:S01]  /*2f8f0*/  IADD3 R8, R8, 0x1, RZ ;  /* 0x0000000108087810 */ /* 0x000fe20007ffe0ff */
[----:B------:R-:W-:Y:S01]  /*2f900*/  UIADD3 UR8, UR18, 0x100, URZ ;  /* 0x0000010012087890 */ /* 0x000fe2000fffe03f */
[----:B------:R-:W-:Y:S01]  /*2f910*/  IADD3 R13, R13, 0x80, RZ ;  /* 0x000000800d0d7810 */ /* 0x000fe20007ffe0ff */
[----:B------:R-:W-:Y:S01]  /*2f920*/  UIADD3 UR56, UR18, 0x8100, URZ ;  /* 0x0000810012387890 */ /* 0x000fe2000fffe03f */
[----:B------:R-:W-:Y:S01]  /*2f930*/  ISETP.NE.AND P1, PT, R8, 0x3, PT ;  /* 0x000000030800780c */ /* 0x000fe20003f25270 */
[----:B------:R-:W-:-:S02]  /*2f940*/  UIADD3 UR50, UR10, 0x40, URZ ;  /* 0x000000400a327890 */ /* 0x000fc4000fffe03f */
[----:B------:R-:W-:Y:S01]  /*2f950*/  UIADD3 UR48, UR18, 0x10100, URZ ;  /* 0x0001010012307890 */ /* 0x000fe2000fffe03f */
[----:B-1----:R-:W-:Y:S01]  /*2f960*/  SEL R11, RZ, 0x1, P1 ;  /* 0x00000001ff0b7807 */ /* 0x002fe20000800000 */
[----:B------:R-:W-:Y:S02]  /*2f970*/  UIADD3 UR42, UR10, 0x60, URZ ;  /* 0x000000600a2a7890 */ /* 0x000fe4000fffe03f */
[----:B------:R0:W-:Y:S01]  /*2f980*/  UTMALDG.3D [UR8], [UR30], desc[UR6] ;  /* 0x000006081e0075b4 */ /* 0x0001e20008011000 */
[----:B------:R-:W-:Y:S01]  /*2f990*/  UIADD3 UR40, UR18, 0x18100, URZ ;  /* 0x0001810012287890 */ /* 0x000fe2000fffe03f */
[----:B------:R-:W-:Y:S01]  /*2f9a0*/  LOP3.LUT R2, R2, R11, RZ, 0x3c, !PT ;  /* 0x0000000b02027212 */ /* 0x000fe200078e3cff */
[----:B------:R-:W-:Y:S01]  /*2f9b0*/  UIADD3 UR32, UR18, 0x60100, URZ ;  /* 0x0006010012207890 */ /* 0x000fe2000fffe03f */
[----:B------:R-:W-:Y:S01]  /*2f9c0*/  SEL R8, R8, RZ, P1 ;  /* 0x000000ff08087207 */ /* 0x000fe20000800000 */
[----:B------:R-:W-:Y:S02]  /*2f9d0*/  UIADD3 UR24, UR18, 0x68100, URZ ;  /* 0x0006810012187890 */ /* 0x000fe4000fffe03f */
[----:B------:R-:W-:Y:S01]  /*2f9e0*/  UIADD3 UR16, UR18, 0x70100, URZ ;  /* 0x0007010012107890 */ /* 0x000fe2000fffe03f */
[----:B------:R-:W-:Y:S01]  /*2f9f0*/  UMOV UR57, UR9 ;  /* 0x0000000900397c82 */ /* 0x000fe20008000000 */
        /* <DEDUP_REMOVED lines=8> */
[----:B------:R1:W-:Y:S01]  /*2fa80*/  UTMALDG.3D [UR56], [UR30], desc[UR6] ;  /* 0x000006381e0075b4 */ /* 0x0003e20008011000 */
[----:B------:R-:W-:Y:S01]  /*2fa90*/  UMOV UR33, UR9 ;  /* 0x0000000900217c82 */ /* 0x000fe20008000000 */
[----:B------:R-:W-:Y:S01]  /*2faa0*/  UMOV UR34, UR10 ;  /* 0x0000000a00227c82 */ /* 0x000fe20008000000 */
[----:B------:R-:W-:Y:S01]  /*2fab0*/  UMOV UR36, UR12 ;  /* 0x0000000c00247c82 */ /* 0x000fe20008000000 */
[----:B------:R-:W-:Y:S01]  /*2fac0*/  UMOV UR25, UR9 ;  /* 0x0000000900197c82 */ /* 0x000fe20008000000 */
[----:B------:R-:W-:Y:S01]  /*2fad0*/  UMOV UR27, UR35 ;  /* 0x00000023001b7c82 */ /* 0x000fe20008000000 */
[----:B0-----:R-:W-:Y:S01]  /*2fae0*/  UIADD3 UR8, UR18, 0x78100, URZ ;  /* 0x0007810012087890 */ /* 0x001fe2000fffe03f */
[----:B------:R1:W-:Y:S01]  /*2faf0*/  UTMALDG.3D [UR48], [UR30], desc[UR6] ;  /* 0x000006301e0075b4 */ /* 0x0003e20008011000 */
        /* <DEDUP_REMOVED lines=9> */
[----:B------:R1:W-:Y:S01]  /*2fb90*/  UTMALDG.3D [UR32], [UR4], desc[UR6] ;  /* 0x00000620040075b4 */ /* 0x0003e20008011000 */
[----:B------:R1:W-:Y:S01]  /*2fba0*/  UTMALDG.3D [UR24], [UR4], desc[UR6] ;  /* 0x00000618040075b4 */ /* 0x0003e20008011000 */
[----:B------:R1:W-:Y:S01]  /*2fbb0*/  UTMALDG.3D [UR16], [UR4], desc[UR6] ;  /* 0x00000610040075b4 */ /* 0x0003e20008011000 */
[----:B------:R1:W-:Y:S02]  /*2fbc0*/  UTMALDG.3D [UR8], [UR4], desc[UR6] ;  /* 0x00000608040075b4 */ /* 0x0003e40008011000 */
[----:B-1----:R-:W-:Y:S05]  /*2fbd0*/  @P3 BRA `(.L_x_551) ;  /* 0xfffffff800c43947 */ /* 0x002fea000383ffff */
.L_x_547:
[----:B------:R-:W-:Y:S05]  /*2fbe0*/  BSYNC B1 ;  /* 0x0000000000017941 */ /* 0x000fea0003800000 */
.L_x_546:
[----:B------:R-:W2:Y:S01]  /*2fbf0*/  LDL.LU R15, [R1+0x200] ;  /* 0x00020000010f7983 */ /* 0x000ea20000300800 */
[----:B------:R-:W-:Y:S01]  /*2fc00*/  LOP3.LUT P1, RZ, R9, 0xff, RZ, 0xc0, !PT ;  /* 0x000000ff09ff7812 */ /* 0x000fe2000782c0ff */
[----:B------:R-:W-:Y:S02]  /*2fc10*/  ULDC.64 UR4, c[0x0][0x650] ;  /* 0x0001940000047ab9 */ /* 0x000fe40000000a00 */
[----:B------:R-:W3:Y:S01]  /*2fc20*/  LDL.LU R14, [R1+0x204] ;  /* 0x00020400010e7983 */ /* 0x000ee20000300800 */
[C---:B------:R-:W-:Y:S01]  /*2fc30*/  IADD3 R4, R6.reuse, R7, RZ ;  /* 0x0000000706047210 */ /* 0x040fe20007ffe0ff */
[----:B------:R-:W-:Y:S01]  /*2fc40*/  BSSY B1, `(.L_x_552) ;  /* 0x0000073000017945 */ /* 0x000fe20003800000 */
[----:B------:R-:W-:Y:S02]  /*2fc50*/  ISETP.GE.U32.AND P3, PT, R6, 0x3, PT ;  /* 0x000000030600780c */ /* 0x000fe40003f66070 */
[----:B------:R-:W-:Y:S02]  /*2fc60*/  MOV R10, 0xffffffff ;  /* 0xffffffff000a7802 */ /* 0x000fe40000000f00 */
[----:B------:R-:W-:-:S03]  /*2fc70*/  PRMT R9, RZ, 0x7610, R9 ;  /* 0x00007610ff097816 */ /* 0x000fc60000000009 */
[----:B------:R-:W0:Y:S01]  /*2fc80*/  @P1 S2R R3, SR_CgaCtaId ;  /* 0x0000000000031919 */ /* 0x000e220000008800 */
[----:B------:R-:W-:-:S04]  /*2fc90*/  @P1 MOV R2, 0x400 ;  /* 0x0000040000021802 */ /* 0x000fc80000000f00 */
[----:B0-----:R-:W-:-:S04]  /*2fca0*/  @P1 LEA R2, R3, R2, 0x18 ;  /* 0x0000000203021211 */ /* 0x001fc800078ec0ff */
[----:B------:R0:W-:Y:S01]  /*2fcb0*/  @P1 SYNCS.ARRIVE.TRANS64.A1T0 RZ, [R2+URZ+0x48], RZ ;  /* 0x000048ff02ff19a7 */ /* 0x0001e2000810003f */
[----:B------:R-:W-:-:S04]  /*2fcc0*/  ISETP.GT.U32.AND P1, PT, R4, 0x2, PT ;  /* 0x000000020400780c */ /* 0x000fc80003f24070 */
[----:B------:R-:W-:Y:S01]  /*2fcd0*/  ISETP.LT.U32.AND P1, PT, R6, 0x3, P1 ;  /* 0x000000030600780c */ /* 0x000fe20000f21070 */
[----:B0-----:R-:W-:Y:S01]  /*2fce0*/  IMAD.WIDE.U32 R2, R4, -0x55555555, RZ ;  /* 0xaaaaaaab04027825 */ /* 0x001fe200078e00ff */
[----:B------:R-:W-:-:S04]  /*2fcf0*/  MOV R2, 0xffffffff ;  /* 0xffffffff00027802 */ /* 0x000fc80000000f00 */
[----:B------:R-:W-:Y:S02]  /*2fd00*/  SHF.R.U32.HI R5, RZ, 0x1, R3 ;  /* 0x00000001ff057819 */ /* 0x000fe40000011603 */
[----:B------:R-:W-:-:S03]  /*2fd10*/  SEL R3, RZ, 0x1, !P1 ;  /* 0x00000001ff037807 */ /* 0x000fc60004800000 */
[--C-:B------:R-:W-:Y:S01]  /*2fd20*/  IMAD R7, R5, -0x3, R4.reuse ;  /* 0xfffffffd05077824 */ /* 0x100fe200078e0204 */
[----:B------:R-:W-:Y:S01]  /*2fd30*/  LOP3.LUT R0, R0, R3, RZ, 0x3c, !PT ;  /* 0x0000000300007212 */ /* 0x000fe200078e3cff */
[----:B------:R-:W-:Y:S01]  /*2fd40*/  IMAD.MOV.U32 R3, RZ, RZ, -0x1 ;  /* 0xffffffffff037424 */ /* 0x000fe200078e00ff */
[----:B------:R-:W-:Y:S02]  /*2fd50*/  PRMT R4, RZ, 0x7610, R4 ;  /* 0x00007610ff047816 */ /* 0x000fe40000000004 */
[----:B------:R-:W-:Y:S02]  /*2fd60*/  @P3 LOP3.LUT R0, R0, 0x1, R5, 0x78, !PT ;  /* 0x0000000100003812 */ /* 0x000fe400078e7805 */
[----:B---3--:R-:W-:-:S04]  /*2fd70*/  IADD3 R14, P1, R14, UR22, RZ ;  /* 0x000000160e0e7c10 */ /* 0x008fc8000ff3e0ff */
[----:B--2---:R-:W-:Y:S01]  /*2fd80*/  IADD3.X R15, R15, UR39, RZ, P1, !PT ;  /* 0x000000270f0f7c10 */ /* 0x004fe20008ffe4ff */
[----:B------:R0:W-:Y:S01]  /*2fd90*/  STL [R1+0x204], R14 ;  /* 0x0002040e01007387 */ /* 0x0001e20000100800 */
[----:B------:R-:W-:-:S03]  /*2fda0*/  ISETP.GE.U32.AND P1, PT, R14, UR4, PT ;  /* 0x000000040e007c0c */ /* 0x000fc6000bf26070 */
[----:B------:R0:W-:Y:S01]  /*2fdb0*/  STL [R1+0x200], R15 ;  /* 0x0002000f01007387 */ /* 0x0001e20000100800 */
[----:B------:R-:W-:-:S13]  /*2fdc0*/  ISETP.GE.U32.AND.EX P1, PT, R15, UR5, PT, P1 ;  /* 0x000000050f007c0c */ /* 0x000fda000bf26110 */
[----:B0-----:R-:W-:Y:S05]  /*2fdd0*/  @P1 BRA `(.L_x_553) ;  /* 0x0000000400641947 */ /* 0x001fea0003800000 */
[----:B------:R-:W0:Y:S01]  /*2fde0*/  S2R R8, SR_CTAID.X ;  /* 0x0000000000087919 */ /* 0x000e220000002500 */
[----:B------:R-:W-:Y:S01]  /*2fdf0*/  ULDC UR4, c[0x0][0x150] ;  /* 0x0000540000047ab9 */ /* 0x000fe20000000800 */
[----:B------:R-:W1:Y:S01]  /*2fe00*/  LDC R3, c[0x0][0x144] ;  /* 0x00005100ff037b82 */ /* 0x000e620000000800 */
[----:B------:R-:W-:Y:S01]  /*2fe10*/  UISETP.NE.AND UP0, UPT, UR38, URZ, UPT ;  /* 0x0000003f2600728c */ /* 0x000fe2000bf05270 */
[----:B------:R-:W2:Y:S01]  /*2fe20*/  S2R R5, SR_CTAID.Y ;  /* 0x0000000000057919 */ /* 0x000ea20000002600 */
[----:B------:R-:W-:-:S04]  /*2fe30*/  ULDC UR7, c[0x0][0x630] ;  /* 0x00018c0000077ab9 */ /* 0x000fc80000000800 */
[----:B------:R-:W-:Y:S01]  /*2fe40*/  PLOP3.LUT P1, PT, PT, PT, UP0, 0x80, 0x0 ;  /* 0x000000000000781c */ /* 0x000fe20003f2f008 */
[----:B------:R-:W3:Y:S01]  /*2fe50*/  LDC R12, c[0x0][0x148] ;  /* 0x00005200ff0c7b82 */ /* 0x000ee20000000800 */
[----:B0-----:R-:W-:Y:S02]  /*2fe60*/  I2FP.F32.U32 R2, R8 ;  /* 0x0000000800027245 */ /* 0x001fe40000201000 */
[----:B--2---:R-:W-:-:S03]  /*2fe70*/  I2FP.F32.U32 R4, R5 ;  /* 0x0000000500047245 */ /* 0x004fc60000201000 */
[----:B------:R-:W-:Y:S01]  /*2fe80*/  FMUL R2, R2, UR4 ;  /* 0x0000000402027c20 */ /* 0x000fe20008400000 */
[----:B------:R-:W-:Y:S02]  /*2fe90*/  ULDC UR4, c[0x0][0x154] ;  /* 0x0000550000047ab9 */ /* 0x000fe40000000800 */
[----:B------:R-:W-:Y:S01]  /*2fea0*/  FMUL R10, R4, UR4 ;  /* 0x00000004040a7c20 */ /* 0x000fe20008400000 */
[----:B------:R-:W-:Y:S02]  /*2feb0*/  ULDC.64 UR4, c[0x0][0x628] ;  /* 0x00018a0000047ab9 */ /* 0x000fe40000000a00 */
[----:B------:R-:W0:Y:S08]  /*2fec0*/  F2I.U32.TRUNC.NTZ R2, R2 ;  /* 0x0000000200027305 */ /* 0x000e30000020f000 */
[----:B------:R-:W2:Y:S01]  /*2fed0*/  F2I.U32.TRUNC.NTZ R10, R10 ;  /* 0x0000000a000a7305 */ /* 0x000ea2000020f000 */
[----:B0-----:R-:W-:Y:S01]  /*2fee0*/  IMAD.MOV R4, RZ, RZ, -R2 ;  /* 0x000000ffff047224 */ /* 0x001fe200078e0a02 */
[----:B------:R-:W-:-:S03]  /*2fef0*/  MOV R2, R14 ;  /* 0x0000000e00027202 */ /* 0x000fc60000000f00 */
[----:B-1----:R-:W-:Y:S01]  /*2ff00*/  IMAD R8, R3, R4, R8 ;  /* 0x0000000403087224 */ /* 0x002fe200078e0208 */
[----:B--2---:R-:W-:-:S05]  /*2ff10*/  IADD3 R3, -R10, RZ, RZ ;  /* 0x000000ff0a037210 */ /* 0x004fca0007ffe1ff */
[----:B---3--:R-:W-:Y:S01]  /*2ff20*/  @P1 IMAD R8, R12, R3, R5 ;  /* 0x000000030c081224 */ /* 0x008fe200078e0205 */
[----:B------:R-:W-:Y:S01]  /*2ff30*/  ISETP.NE.U32.AND P1, PT, RZ, UR4, PT ;  /* 0x00000004ff007c0c */ /* 0x000fe2000bf25070 */
[----:B------:R-:W-:-:S03]  /*2ff40*/  IMAD.MOV.U32 R3, RZ, RZ, R15 ;  /* 0x000000ffff037224 */ /* 0x000fc600078e000f */
[----:B------:R-:W-:-:S13]  /*2ff50*/  ISETP.NE.AND.EX P1, PT, RZ, UR5, PT, P1 ;  /* 0x00000005ff007c0c */ /* 0x000fda000bf25310 */
[----:B------:R-:W-:Y:S05]  /*2ff60*/  @!P1 BRA `(.L_x_554) ;  /* 0x0000000000289947 */ /* 0x000fea0003800000 */
[----:B------:R-:W-:Y:S02]  /*2ff70*/  ULDC UR6, c[0x0][0x634] ;  /* 0x00018d0000067ab9 */ /* 0x000fe40000000800 */
[----:B------:R-:W-:-:S04]  /*2ff80*/  IADD3 R3, P1, R14, UR6, RZ ;  /* 0x000000060e037c10 */ /* 0x000fc8000ff3e0ff */
[----:B------:R-:W-:-:S05]  /*2ff90*/  IADD3.X R11, RZ, R15, RZ, P1, !PT ;  /* 0x0000000fff0b7210 */ /* 0x000fca0000ffe4ff */
[----:B------:R-:W-:-:S04]  /*2ffa0*/  IMAD.WIDE.U32 R4, R11, UR4, RZ ;  /* 0x000000040b047c25 */ /* 0x000fc8000f8e00ff */
[----:B------:R-:W-:-:S04]  /*2ffb0*/  IMAD.WIDE.U32 R4, P1, R3, UR5, R4 ;  /* 0x0000000503047c25 */ /* 0x000fc8000f820004 */
[----:B------:R-:W-:-:S04]  /*2ffc0*/  IMAD.WIDE.U32 R2, R3, UR4, RZ ;  /* 0x0000000403027c25 */ /* 0x000fc8000f8e00ff */
[----:B------:R-:W-:Y:S01]  /*2ffd0*/  IMAD.MOV.U32 R2, RZ, RZ, R5 ;  /* 0x000000ffff027224 */ /* 0x000fe200078e0005 */
[----:B------:R-:W-:Y:S02]  /*2ffe0*/  IADD3 RZ, P3, R3, R4, RZ ;  /* 0x0000000403ff7210 */ /* 0x000fe40007f7e0ff */
[----:B------:R-:W-:-:S03]  /*2fff0*/  IADD3.X R3, RZ, RZ, RZ, P1, !PT ;  /* 0x000000ffff037210 */ /* 0x000fc60000ffe4ff */
[----:B------:R-:W-:-:S08]  /*30000*/  IMAD.WIDE.U32.X R2, R11, UR5, R2, P3 ;  /* 0x000000050b027c25 */ /* 0x000fd000098e0402 */
.L_x_554:
[--C-:B------:R-:W-:Y:S01]  /*30010*/  SHF.R.U64 R10, R2, UR7, R3.reuse ;  /* 0x00000007020a7c19 */ /* 0x100fe20008001203 */
[----:B------:R-:W-:Y:S01]  /*30020*/  ULDC.64 UR4, c[0x0][0x620] ;  /* 0x0001880000047ab9 */ /* 0x000fe20000000a00 */
[----:B------:R-:W-:Y:S01]  /*30030*/  SHF.R.U32.HI R2, RZ, UR7, R3 ;  /* 0x00000007ff027c19 */ /* 0x000fe20008011603 */
[----:B------:R-:W-:Y:S01]  /*30040*/  IMAD.MOV.U32 R3, RZ, RZ, R15 ;  /* 0x000000ffff037224 */ /* 0x000fe200078e000f */
[----:B------:R-:W-:Y:S01]  /*30050*/  IADD3 R11, P1, RZ, -R10, RZ ;  /* 0x8000000aff0b7210 */ /* 0x000fe20007f3e0ff */
[----:B------:R-:W-:-:S03]  /*30060*/  ULDC.64 UR6, c[0x0][0x640] ;  /* 0x0001900000067ab9 */ /* 0x000fc60000000a00 */
[----:B------:R-:W-:Y:S02]  /*30070*/  IADD3.X R2, RZ, ~R2, RZ, P1, !PT ;  /* 0x80000002ff027210 */ /* 0x000fe40000ffe4ff */
[----:B------:R-:W-:-:S03]  /*30080*/  ISETP.NE.U32.AND P1, PT, RZ, UR6, PT ;  /* 0x00000006ff007c0c */ /* 0x000fc6000bf25070 */
[----:B------:R-:W-:Y:S01]  /*30090*/  IMAD R2, R2, UR4, RZ ;  /* 0x0000000402027c24 */ /* 0x000fe2000f8e02ff */
[----:B------:R-:W-:-:S03]  /*300a0*/  ISETP.NE.AND.EX P1, PT, RZ, UR7, PT, P1 ;  /* 0x00000007ff007c0c */ /* 0x000fc6000bf25310 */
[----:B------:R-:W-:Y:S01]  /*300b0*/  IMAD R5, R11, UR5, R2 ;  /* 0x000000050b057c24 */ /* 0x000fe2000f8e0202 */
[----:B------:R-:W-:-:S05]  /*300c0*/  MOV R2, R14 ;  /* 0x0000000e00027202 */ /* 0x000fca0000000f00 */
[----:B------:R-:W-:Y:S01]  /*300d0*/  IMAD.WIDE.U32 R2, R11, UR4, R2 ;  /* 0x000000040b027c25 */ /* 0x000fe2000f8e0002 */
[----:B------:R-:W-:-:S04]  /*300e0*/  ULDC UR4, c[0x0][0x618] ;  /* 0x0001860000047ab9 */ /* 0x000fc80000000800 */
[----:B------:R-:W-:-:S04]  /*300f0*/  IADD3 R3, R3, R5, RZ ;  /* 0x0000000503037210 */ /* 0x000fc80007ffe0ff */
[--C-:B------:R-:W-:Y:S02]  /*30100*/  SHF.R.U64 R11, R2, UR4, R3.reuse ;  /* 0x00000004020b7c19 */ /* 0x100fe40008001203 */
[----:B------:R-:W-:Y:S01]  /*30110*/  SHF.R.U32.HI R2, RZ, UR4, R3 ;  /* 0x00000004ff027c19 */ /* 0x000fe20008011603 */
[----:B------:R-:W-:-:S03]  /*30120*/  ULDC UR4, c[0x0][0x608] ;  /* 0x0001820000047ab9 */ /* 0x000fc60000000800 */
[--C-:B------:R-:W-:Y:S02]  /*30130*/  SHF.R.U32.HI R3, RZ, UR4, R2.reuse ;  /* 0x00000004ff037c19 */ /* 0x100fe40008011602 */
[----:B------:R-:W-:Y:S01]  /*30140*/  SHF.R.U64 R12, R11, UR4, R2 ;  /* 0x000000040b0c7c19 */ /* 0x000fe20008001202 */
[----:B------:R-:W-:Y:S02]  /*30150*/  ULDC UR4, c[0x0][0x658] ;  /* 0x0001960000047ab9 */ /* 0x000fe40000000800 */
[--C-:B------:R-:W-:Y:S02]  /*30160*/  SHF.R.U32.HI R15, RZ, UR4, R3.reuse ;  /* 0x00000004ff0f7c19 */ /* 0x100fe40008011603 */
[----:B------:R-:W-:-:S03]  /*30170*/  SHF.R.U64 R13, R12, UR4, R3 ;  /* 0x000000040c0d7c19 */ /* 0x000fc60008001203 */
[----:B------:R-:W-:Y:S01]  /*30180*/  IMAD.MOV.U32 R3, RZ, RZ, R15 ;  /* 0x000000ffff037224 */ /* 0x000fe200078e000f */
[----:B------:R-:W-:Y:S01]  /*30190*/  MOV R2, R13 ;  /* 0x0000000d00027202 */ /* 0x000fe20000000f00 */
[----:B------:R-:W-:Y:S06]  /*301a0*/  @!P1 BRA `(.L_x_555) ;  /* 0x0000000000289947 */ /* 0x000fec0003800000 */
        /* <DEDUP_REMOVED lines=10> */
.L_x_555:
[----:B------:R-:W-:Y:S01]  /*30250*/  ULDC UR4, c[0x0][0x648] ;  /* 0x0001920000047ab9 */ /* 0x000fe20000000800 */
[----:B------:R-:W-:Y:S01]  /*30260*/  LOP3.LUT R12, R12, UR29, RZ, 0xc0, !PT ;  /* 0x0000001d0c0c7c12 */ /* 0x000fe2000f8ec0ff */
[----:B------:R-:W-:Y:S01]  /*30270*/  UISETP.NE.AND UP0, UPT, UR38, URZ, UPT ;  /* 0x0000003f2600728c */ /* 0x000fe2000bf05270 */
[----:B------:R-:W-:Y:S01]  /*30280*/  SHF.R.U64 R3, R2, UR4, R3 ;  /* 0x0000000402037c19 */ /* 0x000fe20008001203 */
[----:B------:R-:W-:Y:S01]  /*30290*/  ULDC UR4, c[0x0][0x638] ;  /* 0x00018e0000047ab9 */ /* 0x000fe20000000800 */
[----:B------:R-:W-:Y:S02]  /*302a0*/  MOV R4, 0x1 ;  /* 0x0000000100047802 */ /* 0x000fe40000000f00 */
[C---:B------:R-:W-:Y:S01]  /*302b0*/  IADD3 R2, -R3.reuse, RZ, RZ ;  /* 0x000000ff03027210 */ /* 0x040fe20007ffe1ff */
[----:B------:R-:W-:Y:S01]  /*302c0*/  IMAD R5, R3, UR13, R12 ;  /* 0x0000000d03057c24 */ /* 0x000fe2000f8e020c */
[----:B------:R-:W-:Y:S02]  /*302d0*/  PLOP3.LUT P1, PT, PT, PT, UP0, 0x40, 0x0 ;  /* 0x000000000000781c */ /* 0x000fe40003f2e808 */
[----:B------:R-:W-:Y:S01]  /*302e0*/  PLOP3.LUT P3, PT, PT, PT, UP0, 0x40, 0x0 ;  /* 0x000000000000781c */ /* 0x000fe20003f6e808 */
[----:B------:R-:W-:Y:S01]  /*302f0*/  IMAD R13, R2, UR4, R13 ;  /* 0x00000004020d7c24 */ /* 0x000fe2000f8e020d */
[----:B------:R-:W-:Y:S01]  /*30300*/  ULDC UR4, c[0x0][0x610] ;  /* 0x0001840000047ab9 */ /* 0x000fe20000000800 */
[----:B------:R-:W-:Y:S01]  /*30310*/  LOP3.LUT R2, R11, UR21, RZ, 0xc0, !PT ;  /* 0x000000150b027c12 */ /* 0x000fe2000f8ec0ff */
[----:B------:R-:W-:Y:S01]  /*30320*/  IMAD R8, R5, UR4, R8 ;  /* 0x0000000405087c24 */ /* 0x000fe2000f8e0208 */
[----:B------:R-:W-:-:S03]  /*30330*/  ULDC UR4, c[0x0][0x600] ;  /* 0x0001800000047ab9 */ /* 0x000fc60000000800 */
[----:B------:R-:W-:-:S05]  /*30340*/  IMAD R13, R13, UR4, R2 ;  /* 0x000000040d0d7c24 */ /* 0x000fca000f8e0202 */
[----:B------:R-:W-:Y:S02]  /*30350*/  SEL R2, R13, R8, P1 ;  /* 0x000000080d027207 */ /* 0x000fe40000800000 */
[----:B------:R-:W-:-:S07]  /*30360*/  SEL R3, R8, R13, P3 ;  /* 0x0000000d08037207 */ /* 0x000fce0001800000 */
.L_x_553:
[----:B------:R-:W-:Y:S05]  /*30370*/  BSYNC B1 ;  /* 0x0000000000017941 */ /* 0x000fea0003800000 */
.L_x_552:
[----:B------:R-:W-:-:S13]  /*30380*/  LOP3.LUT P1, RZ, R4, 0xff, RZ, 0xc0, !PT ;  /* 0x000000ff04ff7812 */ /* 0x000fda000782c0ff */
[----:B------:R-:W-:Y:S05]  /*30390*/  @P1 BRA `(.L_x_556) ;  /* 0xfffffff000a01947 */ /* 0x000fea000383ffff */
[----:B------:R-:W-:Y:S05]  /*303a0*/  BSYNC B0 ;  /* 0x0000000000007941 */ /* 0x000fea0003800000 */
.L_x_544:
[----:B------:R-:W-:-:S03]  /*303b0*/  UMOV UR4, 0xffffffff ;  /* 0xffffffff00047882 */ /* 0x000fc60000000000 */
[----:B------:R-:W-:Y:S05]  /*303c0*/  BRA.DIV UR4, `(.L_x_557) ;  /* 0x0000000204f87947 */ /* 0x000fea000b800000 */
[----:B------:R-:W-:-:S13]  /*303d0*/  ELECT P6, URZ, PT ;  /* 0x00000000003f782f */ /* 0x000fda00038c0000 */
.L_x_570:
[----:B------:R-:W-:Y:S04]  /*303e0*/  BSSY B0, `(.L_x_558) ;  /* 0x0000023000007945 */ /* 0x000fe80003800000 */
[----:B------:R-:W-:Y:S05]  /*303f0*/  @!P6 BRA `(.L_x_559) ;  /* 0x000000000084e947 */ /* 0x000fea0003800000 */
[----:B------:R-:W-:-:S04]  /*30400*/  ULOP3.LUT UR4, UR37, 0x2, URZ, 0xfc, !UPT ;  /* 0x0000000225047892 */ /* 0x000fc8000f8efc3f */
[----:B------:R-:W-:-:S06]  /*30410*/  UISETP.NE.AND UP0, UPT, UR4, 0x3, UPT ;  /* 0x000000030400788c */ /* 0x000fcc000bf05270 */
[----:B------:R-:W-:-:S13]  /*30420*/  PLOP3.LUT P0, PT, PT, PT, UP0, 0x80, 0x0 ;  /* 0x000000000000781c */ /* 0x000fda0003f0f008 */
[----:B------:R-:W-:Y:S05]  /*30430*/  @!P0 BRA `(.L_x_560) ;  /* 0x0000000000048947 */ /* 0x000fea0003800000 */
[----:B------:R-:W-:Y:S01]  /*30440*/  BPT.TRAP 0x1 ;  /* 0x000000040000795c */ /* 0x000fe20000300000 */
.L_x_560:
[----:B------:R-:W0:Y:S01]  /*30450*/  S2R R3, SR_CgaCtaId ;  /* 0x0000000000037919 */ /* 0x000e220000008800 */
[----:B------:R-:W-:-:S04]  /*30460*/  MOV R2, 0x400 ;  /* 0x0000040000027802 */ /* 0x000fc80000000f00 */
[----:B0-----:R-:W-:Y:S02]  /*30470*/  LEA R2, R3, R2, 0x18 ;  /* 0x0000000203027211 */ /* 0x001fe400078ec0ff */
[----:B------:R-:W-:-:S03]  /*30480*/  SHF.L.U32 R3, R0, 0x1f, RZ ;  /* 0x0000001f00037819 */ /* 0x000fc600000006ff */
[----:B------:R-:W-:-:S05]  /*30490*/  VIADD R2, R2, 0x18 ;  /* 0x0000001802027836 */ /* 0x000fca0000000000 */
[----:B------:R-:W-:-:S04]  /*304a0*/  LEA R4, R7, R2, 0x3 ;  /* 0x0000000207047211 */ /* 0x000fc800078e18ff */
[----:B------:R-:W0:Y:S02]  /*304b0*/  SYNCS.PHASECHK.TRANS64.TRYWAIT P0, [R4+URZ], R3 ;  /* 0x00000003040075a7 */ /* 0x000e24000800017f */
[----:B0-----:R-:W-:Y:S05]  /*304c0*/  @!P0 BRA `(.L_x_561) ;  /* 0x0000000000d88947 */ /* 0x001fea0003800000 */
.L_x_571:
[----:B------:R-:W-:-:S04]  /*304d0*/  IADD3 R7, R7, 0x1, RZ ;  /* 0x0000000107077810 */ /* 0x000fc80007ffe0ff */
[----:B------:R-:W-:-:S04]  /*304e0*/  ISETP.NE.AND P0, PT, R7, 0x3, PT ;  /* 0x000000030700780c */ /* 0x000fc80003f05270 */
[----:B0-----:R-:W-:Y:S02]  /*304f0*/  SEL R3, RZ, 0x1, P0 ;  /* 0x00000001ff037807 */ /* 0x001fe40000000000 */
[----:B------:R-:W-:Y:S02]  /*30500*/  SEL R7, R7, RZ, P0 ;  /* 0x000000ff07077207 */ /* 0x000fe40000000000 */
[----:B------:R-:W-:-:S03]  /*30510*/  LOP3.LUT R5, R0, R3, RZ, 0x3c, !PT ;  /* 0x0000000300057212 */ /* 0x000fc600078e3cff */
[----:B------:R-:W-:Y:S01]  /*30520*/  IMAD R3, R7, 0x8, R2 ;  /* 0x0000000807037824 */ /* 0x000fe200078e0202 */
[----:B------:R-:W-:-:S04]  /*30530*/  SHF.L.U32 R0, R5, 0x1f, RZ ;  /* 0x0000001f05007819 */ /* 0x000fc800000006ff */
[----:B------:R-:W0:Y:S02]  /*30540*/  SYNCS.PHASECHK.TRANS64.TRYWAIT P0, [R3+URZ], R0 ;  /* 0x00000000030075a7 */ /* 0x000e24000800017f */
[----:B0-----:R-:W-:Y:S05]  /*30550*/  @!P0 BRA `(.L_x_562) ;  /* 0x0000000000c88947 */ /* 0x001fea0003800000 */
.L_x_572:
[----:B0-----:R-:W-:-:S04]  /*30560*/  IADD3 R0, R7, 0x1, RZ ;  /* 0x0000000107007810 */ /* 0x001fc80007ffe0ff */
[----:B------:R-:W-:-:S04]  /*30570*/  ISETP.NE.AND P0, PT, R0, 0x3, PT ;  /* 0x000000030000780c */ /* 0x000fc80003f05270 */
[----:B------:R-:W-:Y:S02]  /*30580*/  SEL R4, RZ, 0x1, P0 ;  /* 0x00000001ff047807 */ /* 0x000fe40000000000 */
[----:B------:R-:W-:Y:S02]  /*30590*/  SEL R3, R0, RZ, P0 ;  /* 0x000000ff00037207 */ /* 0x000fe40000000000 */
[----:B------:R-:W-:Y:S02]  /*305a0*/  LOP3.LUT R0, R5, R4, RZ, 0x3c, !PT ;  /* 0x0000000405007212 */ /* 0x000fe400078e3cff */
[----:B------:R-:W-:Y:S02]  /*305b0*/  LEA R3, R3, R2, 0x3 ;  /* 0x0000000203037211 */ /* 0x000fe400078e18ff */
[----:B------:R-:W-:-:S07]  /*305c0*/  SHF.L.U32 R0, R0, 0x1f, RZ ;  /* 0x0000001f00007819 */ /* 0x000fce00000006ff */
.L_x_563:
[----:B0-----:R0:W1:Y:S02]  /*305d0*/  SYNCS.PHASECHK.TRANS64.TRYWAIT P0, [R3+URZ], R0 ;  /* 0x00000000030075a7 */ /* 0x001064000800017f */
[----:B-1----:R-:W-:Y:S05]  /*305e0*/  @!P0 NANOSLEEP.SYNCS 0x989680 ;  /* 0x009896800000895d */ /* 0x002fea0003900000 */
[----:B------:R-:W1:Y:S02]  /*305f0*/  @!P0 SYNCS.PHASECHK.TRANS64 P0, [R3+URZ], R0 ;  /* 0x00000000030085a7 */ /* 0x000e64000800007f */
[----:B-1----:R-:W-:Y:S05]  /*30600*/  @!P0 BRA `(.L_x_563) ;  /* 0xfffffffc00f08947 */ /* 0x002fea000383ffff */
.L_x_559:
[----:B------:R-:W-:Y:S05]  /*30610*/  BSYNC B0 ;  /* 0x0000000000007941 */ /* 0x000fea0003800000 */
.L_x_558:
[----:B------:R-:W-:Y:S05]  /*30620*/  EXIT ;  /* 0x000000000000794d */ /* 0x000fea0003800000 */
.L_x_17:
[----:B-1----:R1:W4:Y:S02]  /*30630*/  SYNCS.PHASECHK.TRANS64.TRYWAIT P1, [R3+URZ], R0 ;  /* 0x00000000030075a7 */ /* 0x002324000802017f */
[----:B----4-:R-:W-:Y:S05]  /*30640*/  @!P1 NANOSLEEP.SYNCS 0x989680 ;  /* 0x009896800000995d */ /* 0x010fea0003900000 */
[----:B------:R-:W4:Y:S02]  /*30650*/  @!P1 SYNCS.PHASECHK.TRANS64 P1, [R3+URZ], R0 ;  /* 0x00000000030095a7 */ /* 0x000f24000802007f */
[----:B----4-:R-:W-:Y:S05]  /*30660*/  @!P1 BRA `(.L_x_17) ;  /* 0xfffffffc00f09947 */ /* 0x010fea000383ffff */
[----:B------:R-:W-:Y:S05]  /*30670*/  BRA `(.L_x_16) ;  /* 0xfffffd0c00607947 */ /* 0x000fea000383ffff */
.L_x_22:
[----:B-1----:R-:W-:-:S04]  /*30680*/  IMAD.U32 R4, RZ, RZ, UR10 ;  /* 0x0000000aff047e24 */ /* 0x002fc8000f8e00ff */
[----:B------:R1:W2:Y:S03]  /*30690*/  SYNCS.PHASECHK.TRANS64.TRYWAIT P1, [R4+URZ], R3 ;  /* 0x00000003040075a7 */ /* 0x0002a6000802017f */
[----:B--2---:R-:W-:Y:S05]  /*306a0*/  @!P1 NANOSLEEP.SYNCS 0x989680 ;  /* 0x009896800000995d */ /* 0x004fea0003900000 */
[----:B------:R-:W2:Y:S02]  /*306b0*/  @!P1 SYNCS.PHASECHK.TRANS64 P1, [R4+URZ], R3 ;  /* 0x00000003040095a7 */ /* 0x000ea4000802007f */
[----:B--2---:R-:W-:Y:S05]  /*306c0*/  @!P1 BRA `(.L_x_22) ;  /* 0xfffffffc00ec9947 */ /* 0x004fea000383ffff */
[----:B------:R-:W-:Y:S05]  /*306d0*/  BRA `(.L_x_21) ;  /* 0xfffffe0000c07947 */ /* 0x000fea000383ffff */
.L_x_545:
[----:B------:R-:W-:Y:S01]  /*306e0*/  BSSY B1, `(.L_x_564) ;  /* 0x0000006000017945 */ /* 0x000fe20003800000 */
[----:B------:R-:W-:-:S07]  /*306f0*/  MOV R15, 0xffffffff ;  /* 0xffffffff000f7802 */ /* 0x000fce0000000f00 */
[----:B------:R-:W-:Y:S05]  /*30700*/  WARPSYNC.COLLECTIVE R15, `(.L_x_565) ;  /* 0x000000000f0c7348 */ /* 0x000fea0003c00000 */
[----:B------:R-:W-:Y:S02]  /*30710*/  ELECT P6, UR62, PT ;  /* 0x00000000003e782f */ /* 0x000fe400038c0000 */
[----:B------:R-:W-:Y:S01]  /*30720*/  MOV R14, UR62 ;  /* 0x0000003e000e7c02 */ /* 0x000fe20008000f00 */
[----:B------:R-:W-:Y:S10]  /*30730*/  ENDCOLLECTIVE ;  /* 0x000000000000791b */ /* 0x000ff40003800000 */
.L_x_565:
[----:B------:R-:W-:Y:S05]  /*30740*/  BSYNC B1 ;  /* 0x0000000000017941 */ /* 0x000fea0003800000 */
.L_x_564:
[----:B------:R-:W-:Y:S05]  /*30750*/  BRA `(.L_x_566) ;  /* 0xffffffec00bc7947 */ /* 0x000fea000383ffff */
.L_x_548:
[----:B-1----:R1:W2:Y:S02]  /*30760*/  SYNCS.PHASECHK.TRANS64.TRYWAIT P1, [R14+URZ+0x18], R11 ;  /* 0x0000180b0e0075a7 */ /* 0x0022a4000802017f */
[----:B--2---:R-:W-:Y:S05]  /*30770*/  @!P1 NANOSLEEP.SYNCS 0x989680 ;  /* 0x009896800000995d */ /* 0x004fea0003900000 */
[----:B------:R-:W2:Y:S02]  /*30780*/  @!P1 SYNCS.PHASECHK.TRANS64 P1, [R14+URZ+0x18], R11 ;  /* 0x0000180b0e0095a7 */ /* 0x000ea4000802007f */
[----:B--2---:R-:W-:Y:S05]  /*30790*/  @!P1 BRA `(.L_x_548) ;  /* 0xfffffffc00f09947 */ /* 0x004fea000383ffff */
[----:B------:R-:W-:Y:S05]  /*307a0*/  BRA `(.L_x_567) ;  /* 0xffffffec00f07947 */ /* 0x000fea000383ffff */
.L_x_557:
[----:B------:R-:W-:Y:S01]  /*307b0*/  BSSY B0, `(.L_x_568) ;  /* 0x0000006000007945 */ /* 0x000fe20003800000 */
[----:B------:R-:W-:-:S07]  /*307c0*/  MOV R15, 0xffffffff ;  /* 0xffffffff000f7802 */ /* 0x000fce0000000f00 */
[----:B------:R-:W-:Y:S05]  /*307d0*/  WARPSYNC.COLLECTIVE R15, `(.L_x_569) ;  /* 0x000000000f0c7348 */ /* 0x000fea0003c00000 */
[----:B------:R-:W-:Y:S02]  /*307e0*/  ELECT P6, UR62, PT ;  /* 0x00000000003e782f */ /* 0x000fe400038c0000 */
[----:B------:R-:W-:Y:S01]  /*307f0*/  MOV R14, UR62 ;  /* 0x0000003e000e7c02 */ /* 0x000fe20008000f00 */
[----:B------:R-:W-:Y:S10]  /*30800*/  ENDCOLLECTIVE ;  /* 0x000000000000791b */ /* 0x000ff40003800000 */
.L_x_569:
[----:B------:R-:W-:Y:S05]  /*30810*/  BSYNC B0 ;  /* 0x0000000000007941 */ /* 0x000fea0003800000 */
.L_x_568:
[----:B------:R-:W-:Y:S05]  /*30820*/  BRA `(.L_x_570) ;  /* 0xfffffff800ec7947 */ /* 0x000fea000383ffff */
.L_x_561:
[----:B0-----:R0:W1:Y:S02]  /*30830*/  SYNCS.PHASECHK.TRANS64.TRYWAIT P0, [R4+URZ], R3 ;  /* 0x00000003040075a7 */ /* 0x001064000800017f */
[----:B-1----:R-:W-:Y:S05]  /*30840*/  @!P0 NANOSLEEP.SYNCS 0x989680 ;  /* 0x009896800000895d */ /* 0x002fea0003900000 */
[----:B------:R-:W1:Y:S02]  /*30850*/  @!P0 SYNCS.PHASECHK.TRANS64 P0, [R4+URZ], R3 ;  /* 0x00000003040085a7 */ /* 0x000e64000800007f */
[----:B-1----:R-:W-:Y:S05]  /*30860*/  @!P0 BRA `(.L_x_561) ;  /* 0xfffffffc00f08947 */ /* 0x002fea000383ffff */
[----:B------:R-:W-:Y:S05]  /*30870*/  BRA `(.L_x_571) ;  /* 0xfffffffc00147947 */ /* 0x000fea000383ffff */
.L_x_562:
[----:B0-----:R0:W1:Y:S02]  /*30880*/  SYNCS.PHASECHK.TRANS64.TRYWAIT P0, [R3+URZ], R0 ;  /* 0x00000000030075a7 */ /* 0x001064000800017f */
[----:B-1----:R-:W-:Y:S05]  /*30890*/  @!P0 NANOSLEEP.SYNCS 0x989680 ;  /* 0x009896800000895d */ /* 0x002fea0003900000 */
[----:B------:R-:W1:Y:S02]  /*308a0*/  @!P0 SYNCS.PHASECHK.TRANS64 P0, [R3+URZ], R0 ;  /* 0x00000000030085a7 */ /* 0x000e64000800007f */
[----:B-1----:R-:W-:Y:S05]  /*308b0*/  @!P0 BRA `(.L_x_562) ;  /* 0xfffffffc00f08947 */ /* 0x002fea000383ffff */
[----:B------:R-:W-:Y:S05]  /*308c0*/  BRA `(.L_x_572) ;  /* 0xfffffffc00247947 */ /* 0x000fea000383ffff */
.L_x_573:
[----:B------:R-:W-:-:S00]  /*308d0*/  BRA `(.L_x_573) ;  /* 0xfffffffc00fc7947 */ /* 0x000fc0000383ffff */
[----:B------:R-:W-:-:S00]  /*308e0*/  NOP ;  /* 0x0000000000007918 */ /* 0x000fc00000000000 */
        /* <DEDUP_REMOVED lines=9> */
.L_x_574:


//--------------------- .nv.global.init           --------------------------
	.section	.nv.global.init,"aw",@progbits
.nv.global.init:
	.type		$str$22,@object
	.size		$str$22,($str$23 - $str$22)
$str$22:
        /*0000*/ 	.byte	0x6b, 0x5f, 0x74, 0x69, 0x6c, 0x65, 0x5f, 0x63, 0x6f, 0x75, 0x6e, 0x74, 0x20, 0x3e, 0x3d, 0x20
        /*0010*/ 	.byte	0x31, 0x00
	.type		$str$23,@object
	.size		$str$23,(__unnamed_1 - $str$23)
$str$23:
        /*0012*/ 	.byte	0x2f, 0x74, 0x6d, 0x70, 0x2f, 0x63, 0x75, 0x74, 0x6c, 0x61, 0x73, 0x73, 0x5f, 0x73, 0x77, 0x65
        /*0022*/ 	.byte	0x65, 0x70, 0x5f, 0x73, 0x72, 0x63, 0x2f, 0x69, 0x6e, 0x63, 0x6c, 0x75, 0x64, 0x65, 0x2f, 0x63
        /*0032*/ 	.byte	0x75, 0x74, 0x6c, 0x61, 0x73, 0x73, 0x2f, 0x67, 0x65, 0x6d, 0x6d, 0x2f, 0x63, 0x6f, 0x6c, 0x6c
        /*0042*/ 	.byte	0x65, 0x63, 0x74, 0x69, 0x76, 0x65, 0x2f, 0x73, 0x6d, 0x39, 0x30, 0x5f, 0x6d, 0x6d, 0x61, 0x5f
        /*0052*/ 	.byte	0x74, 0x6d, 0x61, 0x5f, 0x67, 0x6d, 0x6d, 0x61, 0x5f, 0x73, 0x73, 0x5f, 0x77, 0x61, 0x72, 0x70
        /*0062*/ 	.byte	0x73, 0x70, 0x65, 0x63, 0x69, 0x61, 0x6c, 0x69, 0x7a, 0x65, 0x64, 0x2e, 0x68, 0x70, 0x70, 0x00
	.type		__unnamed_1,@object
	.size		__unnamed_1,(.L_0 - __unnamed_1)
__unnamed_1:
        /* <DEDUP_REMOVED lines=176> */
        /*0b72*/ 	.byte	0x6e, 0x74, 0x69, 0x74, 0x79, 0x5d, 0x00
.L_0:


//--------------------- .nv.shared._ZN7cutlass13device_kernelINS_4gemm6kernel13GemmUniversalIN4cute5tupleIJiiiiEEENS1_10collective13CollectiveMmaINS1_34MainloopSm90TmaGmmaWarpSpecializedILi3ENS5_IJNS4_1CILi1EEESB_SB_EEENS1_35KernelTmaWarpSpecializedCooperativeEEENS5_IJNSA_ILi256EEESF_NSA_ILi128EEEEEEfNS5_IJlSB_lEEEfSI_NS4_8TiledMMAINS4_8MMA_AtomIJNS4_4SM904GMMA30MMA_64x256x8_F32TF32TF32_SS_TNILNSM_7ScaleInE1ELSO_1EEEEEENS4_6LayoutINS5_IJNSA_ILi2EEESB_SB_EEENS5_IJSB_NSA_ILi0EEESU_EEEEENS5_IJNS4_10UnderscoreESX_SX_EEEEENS4_13SM90_TMA_LOADENS4_14ComposedLayoutINS4_7SwizzleILi3ELi4ELi3EEENS4_18smem_ptr_flag_bitsILi32EEENSR_INS5_IJNSA_ILi8EEENSA_ILi32EEEEEENS5_IJS17_SB_EEEEEEEvNS4_8identityES10_S1B_vS1C_EENS_8epilogue10collective6detail29Sm90TmaWarpSpecializedAdapterINS1F_15DefaultEpilogueIfSI_SI_NS1E_6thread17LinearCombinationIfLi1EffLNS1J_9ScaleType4KindE0ELNS_15FloatRoundStyleE2EfEENS1_15EpilogueDefaultEEEEEvvEEEEvNT_6ParamsE --------------------------
	.section	.nv.shared._ZN7cutlass13device_kernelINS_4gemm6kernel13GemmUniversalIN4cute5tupleIJiiiiEEENS1_10collective13CollectiveMmaINS1_34MainloopSm90TmaGmmaWarpSpecializedILi3ENS5_IJNS4_1CILi1EEESB_SB_EEENS1_35KernelTmaWarpSpecializedCooperativeEEENS5_IJNSA_ILi256EEESF_NSA_ILi128EEEEEEfNS5_IJlSB_lEEEfSI_NS4_8TiledMMAINS4_8MMA_AtomIJNS4_4SM904GMMA30MMA_64x256x8_F32TF32TF32_SS_TNILNSM_7ScaleInE1ELSO_1EEEEEENS4_6LayoutINS5_IJNSA_ILi2EEESB_SB_EEENS5_IJSB_NSA_ILi0EEESU_EEEEENS5_IJNS4_10UnderscoreESX_SX_EEEEENS4_13SM90_TMA_LOADENS4_14ComposedLayoutINS4_7SwizzleILi3ELi4ELi3EEENS4_18smem_ptr_flag_bitsILi32EEENSR_INS5_IJNSA_ILi8EEENSA_ILi32EEEEEENS5_IJS17_SB_EEEEEEEvNS4_8identityES10_S1B_vS1C_EENS_8epilogue10collective6detail29Sm90TmaWarpSpecializedAdapterINS1F_15DefaultEpilogueIfSI_SI_NS1E_6thread17LinearCombinationIfLi1EffLNS1J_9ScaleType4KindE0ELNS_15FloatRoundStyleE2EfEENS1_15EpilogueDefaultEEEEEvvEEEEvNT_6ParamsE,"aw",@nobits
	.sectionflags	@""
	.align	16
	.zero		1024


//--------------------- .nv.shared.reserved.0     --------------------------
	.section	.nv.shared.reserved.0,"aw",@nobits
	.weak		__nv_reservedSMEM_offset_0_alias
	.size		__nv_reservedSMEM_offset_0_alias, 0, 0
	.other		__nv_reservedSMEM_offset_0_alias,@"STO_CUDA_RESERVED_SHARED STV_DEFAULT"
__nv_reservedSMEM_offset_0_alias:
	.zero		0


//--------------------- .nv.global                --------------------------
	.section	.nv.global,"aw",@nobits
.nv.global:
	.type		_ZN40_INTERNAL_a7b88061_4_k_cu_774b983f_205714cute1_E,@object
	.size		_ZN40_INTERNAL_a7b88061_4_k_cu_774b983f_205714cute1_E,(_ZN40_INTERNAL_a7b88061_4_k_cu_774b983f_205714cuda3std3__45__cpo6cbeginE - _ZN40_INTERNAL_a7b88061_4_k_cu_774b983f_205714cute1_E)
_ZN40_INTERNAL_a7b88061_4_k_cu_774b983f_205714cute1_E:
	.zero		1
	.type		_ZN40_INTERNAL_a7b88061_4_k_cu_774b983f_205714cuda3std3__45__cpo6cbeginE,@object
	.size		_ZN40_INTERNAL_a7b88061_4_k_cu_774b983f_205714cuda3std3__45__cpo6cbeginE,(_ZN40_INTERNAL_a7b88061_4_k_cu_774b983f_205714cuda3std3__48in_placeE - _ZN40_INTERNAL_a7b88061_4_k_cu_774b983f_205714cuda3std3__45__cpo6cbeginE)
_ZN40_INTERNAL_a7b88061_4_k_cu_774b983f_205714cuda3std3__45__cpo6cbeginE:
	.zero		1
	.type		_ZN40_INTERNAL_a7b88061_4_k_cu_774b983f_205714cuda3std3__48in_placeE,@object
	.size		_ZN40_INTERNAL_a7b88061_4_k_cu_774b983f_205714cuda3std3__48in_placeE,(_ZN40_INTERNAL_a7b88061_4_k_cu_774b983f_205714cuda3std6ranges3__45__cpo9iter_moveE - _ZN40_INTERNAL_a7b88061_4_k_cu_774b983f_205714cuda3std3__48in_placeE)
_ZN40_INTERNAL_a7b88061_4_k_cu_774b983f_205714cuda3std3__48in_placeE:
	.zero		1
	.type		_ZN40_INTERNAL_a7b88061_4_k_cu_774b983f_205714cuda3std6ranges3__45__cpo9iter_moveE,@object
	.size		_ZN40_INTERNAL_a7b88061_4_k_cu_774b983f_205714cuda3std6ranges3__45__cpo9iter_moveE,(_ZN40_INTERNAL_a7b88061_4_k_cu_774b983f_205714cuda3std3__45__cpo5beginE - _ZN40_INTERNAL_a7b88061_4_k_cu_774b983f_205714cuda3std6ranges3__45__cpo9iter_moveE)
_ZN40_INTERNAL_a7b88061_4_k_cu_774b983f_205714cuda3std6ranges3__45__cpo9iter_moveE:
	.zero		1
	.type		_ZN40_INTERNAL_a7b88061_4_k_cu_774b983f_205714cuda3std3__45__cpo5beginE,@object
	.size		_ZN40_INTERNAL_a7b88061_4_k_cu_774b983f_205714cuda3std3__45__cpo5beginE,(_ZN40_INTERNAL_a7b88061_4_k_cu_774b983f_205714cuda3std3__442_GLOBAL__N__a7b88061_4_k_cu_774b983f_205716ignoreE - _ZN40_INTERNAL_a7b88061_4_k_cu_774b983f_205714cuda3std3__45__cpo5beginE)
_ZN40_INTERNAL_a7b88061_4_k_cu_774b983f_205714cuda3std3__45__cpo5beginE:
	.zero		1
	.type		_ZN40_INTERNAL_a7b88061_4_k_cu_774b983f_205714cuda3std3__442_GLOBAL__N__a7b88061_4_k_cu_774b983f_205716ignoreE,@object
	.size		_ZN40_INTERNAL_a7b88061_4_k_cu_774b983f_205714cuda3std3__442_GLOBAL__N__a7b88061_4_k_cu_774b983f_205716ignoreE,(_ZN40_INTERNAL_a7b88061_4_k_cu_774b983f_205714cute7productE - _ZN40_INTERNAL_a7b88061_4_k_cu_774b983f_205714cuda3std3__442_GLOBAL__N__a7b88061_4_k_cu_774b983f_205716ignoreE)
_ZN40_INTERNAL_a7b88061_4_k_cu_774b983f_205714cuda3std3__442_GLOBAL__N__a7b88061_4_k_cu_774b983f_205716ignoreE:
	.zero		1
	.type		_ZN40_INTERNAL_a7b88061_4_k_cu_774b983f_205714cute7productE,@object
	.size		_ZN40_INTERNAL_a7b88061_4_k_cu_774b983f_205714cute7productE,(_ZN40_INTERNAL_a7b88061_4_k_cu_774b983f_205714cuda3std3__45__cpo3endE - _ZN40_INTERNAL_a7b88061_4_k_cu_774b983f_205714cute7productE)
_ZN40_INTERNAL_a7b88061_4_k_cu_774b983f_205714cute7productE:
	.zero		1
	.type		_ZN40_INTERNAL_a7b88061_4_k_cu_774b983f_205714cuda3std3__45__cpo3endE,@object
	.size		_ZN40_INTERNAL_a7b88061_4_k_cu_774b983f_205714cuda3std3__45__cpo3endE,(_ZN40_INTERNAL_a7b88061_4_k_cu_774b983f_205714cuda3std3__419piecewise_constructE - _ZN40_INTERNAL_a7b88061_4_k_cu_774b983f_205714cuda3std3__45__cpo3endE)
_ZN40_INTERNAL_a7b88061_4_k_cu_774b983f_205714cuda3std3__45__cpo3endE:
	.zero		1
	.type		_ZN40_INTERNAL_a7b88061_4_k_cu_774b983f_205714cuda3std3__419piecewise_constructE,@object
	.size		_ZN40_INTERNAL_a7b88061_4_k_cu_774b983f_205714cuda3std3__419piecewise_constructE,(_ZN40_INTERNAL_a7b88061_4_k_cu_774b983f_205714cuda3std3__45__cpo4cendE - _ZN40_INTERNAL_a7b88061_4_k_cu_774b983f_205714cuda3std3__419piecewise_constructE)
_ZN40_INTERNAL_a7b88061_4_k_cu_774b983f_205714cuda3std3__419piecewise_constructE:
	.zero		1
	.type		_ZN40_INTERNAL_a7b88061_4_k_cu_774b983f_205714cuda3std3__45__cpo4cendE,@object
	.size		_ZN40_INTERNAL_a7b88061_4_k_cu_774b983f_205714cuda3std3__45__cpo4cendE,(_ZN40_INTERNAL_a7b88061_4_k_cu_774b983f_205714cuda3std6ranges3__45__cpo4swapE - _ZN40_INTERNAL_a7b88061_4_k_cu_774b983f_205714cuda3std3__45__cpo4cendE)
_ZN40_INTERNAL_a7b88061_4_k_cu_774b983f_205714cuda3std3__45__cpo4cendE:
	.zero		1
	.type		_ZN40_INTERNAL_a7b88061_4_k_cu_774b983f_205714cuda3std6ranges3__45__cpo4swapE,@object
	.size		_ZN40_INTERNAL_a7b88061_4_k_cu_774b983f_205714cuda3std6ranges3__45__cpo4swapE,(.L_8 - _ZN40_INTERNAL_a7b88061_4_k_cu_774b983f_205714cuda3std6ranges3__45__cpo4swapE)
_ZN40_INTERNAL_a7b88061_4_k_cu_774b983f_205714cuda3std6ranges3__45__cpo4swapE:
	.zero		1
.L_8:


//--------------------- .nv.constant0._ZN7cutlass13device_kernelINS_4gemm6kernel13GemmUniversalIN4cute5tupleIJiiiiEEENS1_10collective13CollectiveMmaINS1_34MainloopSm90TmaGmmaWarpSpecializedILi3ENS5_IJNS4_1CILi1EEESB_SB_EEENS1_35KernelTmaWarpSpecializedCooperativeEEENS5_IJNSA_ILi256EEESF_NSA_ILi128EEEEEEfNS5_IJlSB_lEEEfSI_NS4_8TiledMMAINS4_8MMA_AtomIJNS4_4SM904GMMA30MMA_64x256x8_F32TF32TF32_SS_TNILNSM_7ScaleInE1ELSO_1EEEEEENS4_6LayoutINS5_IJNSA_ILi2EEESB_SB_EEENS5_IJSB_NSA_ILi0EEESU_EEEEENS5_IJNS4_10UnderscoreESX_SX_EEEEENS4_13SM90_TMA_LOADENS4_14ComposedLayoutINS4_7SwizzleILi3ELi4ELi3EEENS4_18smem_ptr_flag_bitsILi32EEENSR_INS5_IJNSA_ILi8EEENSA_ILi32EEEEEENS5_IJS17_SB_EEEEEEEvNS4_8identityES10_S1B_vS1C_EENS_8epilogue10collective6detail29Sm90TmaWarpSpecializedAdapterINS1F_15DefaultEpilogueIfSI_SI_NS1E_6thread17LinearCombinationIfLi1EffLNS1J_9ScaleType4KindE0ELNS_15FloatRoundStyleE2EfEENS1_15EpilogueDefaultEEEEEvvEEEEvNT_6ParamsE --------------------------
	.section	.nv.constant0._ZN7cutlass13device_kernelINS_4gemm6kernel13GemmUniversalIN4cute5tupleIJiiiiEEENS1_10collective13CollectiveMmaINS1_34MainloopSm90TmaGmmaWarpSpecializedILi3ENS5_IJNS4_1CILi1EEESB_SB_EEENS1_35KernelTmaWarpSpecializedCooperativeEEENS5_IJNSA_ILi256EEESF_NSA_ILi128EEEEEEfNS5_IJlSB_lEEEfSI_NS4_8TiledMMAINS4_8MMA_AtomIJNS4_4SM904GMMA30MMA_64x256x8_F32TF32TF32_SS_TNILNSM_7ScaleInE1ELSO_1EEEEEENS4_6LayoutINS5_IJNSA_ILi2EEESB_SB_EEENS5_IJSB_NSA_ILi0EEESU_EEEEENS5_IJNS4_10UnderscoreESX_SX_EEEEENS4_13SM90_TMA_LOADENS4_14ComposedLayoutINS4_7SwizzleILi3ELi4ELi3EEENS4_18smem_ptr_flag_bitsILi32EEENSR_INS5_IJNSA_ILi8EEENSA_ILi32EEEEEENS5_IJS17_SB_EEEEEEEvNS4_8identityES10_S1B_vS1C_EENS_8epilogue10collective6detail29Sm90TmaWarpSpecializedAdapterINS1F_15DefaultEpilogueIfSI_SI_NS1E_6thread17LinearCombinationIfLi1EffLNS1J_9ScaleType4KindE0ELNS_15FloatRoundStyleE2EfEENS1_15EpilogueDefaultEEEEEvvEEEEvNT_6ParamsE,"a",@progbits
	.sectionflags	@""
	.align	4
.nv.constant0._ZN7cutlass13device_kernelINS_4gemm6kernel13GemmUniversalIN4cute5tupleIJiiiiEEENS1_10collective13CollectiveMmaINS1_34MainloopSm90TmaGmmaWarpSpecializedILi3ENS5_IJNS4_1CILi1EEESB_SB_EEENS1_35KernelTmaWarpSpecializedCooperativeEEENS5_IJNSA_ILi256EEESF_NSA_ILi128EEEEEEfNS5_IJlSB_lEEEfSI_NS4_8TiledMMAINS4_8MMA_AtomIJNS4_4SM904GMMA30MMA_64x256x8_F32TF32TF32_SS_TNILNSM_7ScaleInE1ELSO_1EEEEEENS4_6LayoutINS5_IJNSA_ILi2EEESB_SB_EEENS5_IJSB_NSA_ILi0EEESU_EEEEENS5_IJNS4_10UnderscoreESX_SX_EEEEENS4_13SM90_TMA_LOADENS4_14ComposedLayoutINS4_7SwizzleILi3ELi4ELi3EEENS4_18smem_ptr_flag_bitsILi32EEENSR_INS5_IJNSA_ILi8EEENSA_ILi32EEEEEENS5_IJS17_SB_EEEEEEEvNS4_8identityES10_S1B_vS1C_EENS_8epilogue10collective6detail29Sm90TmaWarpSpecializedAdapterINS1F_15DefaultEpilogueIfSI_SI_NS1E_6thread17LinearCombinationIfLi1EffLNS1J_9ScaleType4KindE0ELNS_15FloatRoundStyleE2EfEENS1_15EpilogueDefaultEEEEEvvEEEEvNT_6ParamsE:
	.zero		1664


//--------------------- SYMBOLS --------------------------

	.type		.nv.reservedSmem.offset0,@object
	.size		.nv.reservedSmem.offset0,0x4
	.type		__assertfail,@function
